//
// Generated by NVIDIA NVVM Compiler
//
// Compiler Build ID: CL-36424714
// Cuda compilation tools, release 13.0, V13.0.88
// Based on NVVM 20.0.0
//

.version 9.0
.target sm_100
.address_size 64

	// .globl	_Z14SATKernelNaivePjS_j
// _ZZ9SATKernelPjS_jE5sdata has been demoted
// _ZZ11GaussKernelPjS_E5sdata has been demoted

.visible .entry _Z14SATKernelNaivePjS_j(
	.param .u64 .ptr .align 1 _Z14SATKernelNaivePjS_j_param_0,
	.param .u64 .ptr .align 1 _Z14SATKernelNaivePjS_j_param_1,
	.param .u32 _Z14SATKernelNaivePjS_j_param_2
)
{
	.reg .pred 	%p<11>;
	.reg .b32 	%r<207>;
	.reg .b64 	%rd<70>;

	ld.param.u64 	%rd3, [_Z14SATKernelNaivePjS_j_param_0];
	ld.param.u32 	%r96, [_Z14SATKernelNaivePjS_j_param_2];
	cvta.to.global.u64 	%rd1, %rd3;
	mov.u32 	%r1, %tid.x;
	mov.u32 	%r2, %tid.y;
	add.s32 	%r98, %r2, 1;
	and.b32  	%r3, %r98, 15;
	and.b32  	%r4, %r98, 7;
	and.b32  	%r5, %r98, 2032;
	and.b32  	%r6, %r98, 3;
	shl.b32 	%r7, %r96, 4;
	shl.b32 	%r8, %r96, 1;
	mul.lo.s32 	%r9, %r96, 3;
	shl.b32 	%r10, %r96, 2;
	mul.lo.s32 	%r11, %r96, 5;
	mul.lo.s32 	%r12, %r96, 6;
	mul.lo.s32 	%r13, %r96, 7;
	shl.b32 	%r14, %r96, 3;
	mul.lo.s32 	%r15, %r96, 9;
	mul.lo.s32 	%r16, %r96, 10;
	mul.lo.s32 	%r17, %r96, 11;
	mul.lo.s32 	%r18, %r96, 12;
	mul.lo.s32 	%r19, %r96, 13;
	mul.lo.s32 	%r20, %r96, 14;
	mul.lo.s32 	%r21, %r96, 15;
	mov.b32 	%r177, 0;
	mov.u32 	%r206, %r177;
$L__BB0_1:
	mov.u32 	%r22, %r177;
	setp.lt.u32 	%p1, %r2, 15;
	mov.b32 	%r201, 0;
	@%p1 bra 	$L__BB0_4;
	add.s32 	%r101, %r2, 1;
	and.b32  	%r102, %r101, 2032;
	neg.s32 	%r195, %r102;
	add.s32 	%r194, %r96, %r22;
	add.s32 	%r193, %r8, %r22;
	add.s32 	%r192, %r9, %r22;
	add.s32 	%r191, %r10, %r22;
	add.s32 	%r190, %r11, %r22;
	add.s32 	%r189, %r12, %r22;
	add.s32 	%r188, %r13, %r22;
	add.s32 	%r187, %r14, %r22;
	add.s32 	%r186, %r15, %r22;
	add.s32 	%r185, %r16, %r22;
	add.s32 	%r184, %r17, %r22;
	add.s32 	%r183, %r18, %r22;
	add.s32 	%r182, %r19, %r22;
	add.s32 	%r181, %r20, %r22;
	add.s32 	%r180, %r21, %r22;
	mov.u32 	%r179, %r22;
$L__BB0_3:
	.pragma "nounroll";
	mul.wide.u32 	%rd4, %r179, 4;
	add.s64 	%rd5, %rd1, %rd4;
	ld.global.u32 	%r103, [%rd5];
	add.s32 	%r104, %r103, %r206;
	mul.wide.u32 	%rd6, %r194, 4;
	add.s64 	%rd7, %rd1, %rd6;
	ld.global.u32 	%r105, [%rd7];
	add.s32 	%r106, %r105, %r104;
	mul.wide.u32 	%rd8, %r193, 4;
	add.s64 	%rd9, %rd1, %rd8;
	ld.global.u32 	%r107, [%rd9];
	add.s32 	%r108, %r107, %r106;
	mul.wide.u32 	%rd10, %r192, 4;
	add.s64 	%rd11, %rd1, %rd10;
	ld.global.u32 	%r109, [%rd11];
	add.s32 	%r110, %r109, %r108;
	mul.wide.u32 	%rd12, %r191, 4;
	add.s64 	%rd13, %rd1, %rd12;
	ld.global.u32 	%r111, [%rd13];
	add.s32 	%r112, %r111, %r110;
	mul.wide.u32 	%rd14, %r190, 4;
	add.s64 	%rd15, %rd1, %rd14;
	ld.global.u32 	%r113, [%rd15];
	add.s32 	%r114, %r113, %r112;
	mul.wide.u32 	%rd16, %r189, 4;
	add.s64 	%rd17, %rd1, %rd16;
	ld.global.u32 	%r115, [%rd17];
	add.s32 	%r116, %r115, %r114;
	mul.wide.u32 	%rd18, %r188, 4;
	add.s64 	%rd19, %rd1, %rd18;
	ld.global.u32 	%r117, [%rd19];
	add.s32 	%r118, %r117, %r116;
	mul.wide.u32 	%rd20, %r187, 4;
	add.s64 	%rd21, %rd1, %rd20;
	ld.global.u32 	%r119, [%rd21];
	add.s32 	%r120, %r119, %r118;
	mul.wide.u32 	%rd22, %r186, 4;
	add.s64 	%rd23, %rd1, %rd22;
	ld.global.u32 	%r121, [%rd23];
	add.s32 	%r122, %r121, %r120;
	mul.wide.u32 	%rd24, %r185, 4;
	add.s64 	%rd25, %rd1, %rd24;
	ld.global.u32 	%r123, [%rd25];
	add.s32 	%r124, %r123, %r122;
	mul.wide.u32 	%rd26, %r184, 4;
	add.s64 	%rd27, %rd1, %rd26;
	ld.global.u32 	%r125, [%rd27];
	add.s32 	%r126, %r125, %r124;
	mul.wide.u32 	%rd28, %r183, 4;
	add.s64 	%rd29, %rd1, %rd28;
	ld.global.u32 	%r127, [%rd29];
	add.s32 	%r128, %r127, %r126;
	mul.wide.u32 	%rd30, %r182, 4;
	add.s64 	%rd31, %rd1, %rd30;
	ld.global.u32 	%r129, [%rd31];
	add.s32 	%r130, %r129, %r128;
	mul.wide.u32 	%rd32, %r181, 4;
	add.s64 	%rd33, %rd1, %rd32;
	ld.global.u32 	%r131, [%rd33];
	add.s32 	%r132, %r131, %r130;
	mul.wide.u32 	%rd34, %r180, 4;
	add.s64 	%rd35, %rd1, %rd34;
	ld.global.u32 	%r133, [%rd35];
	add.s32 	%r206, %r133, %r132;
	add.s32 	%r195, %r195, 16;
	add.s32 	%r194, %r194, %r7;
	add.s32 	%r193, %r193, %r7;
	add.s32 	%r192, %r192, %r7;
	add.s32 	%r191, %r191, %r7;
	add.s32 	%r190, %r190, %r7;
	add.s32 	%r189, %r189, %r7;
	add.s32 	%r188, %r188, %r7;
	add.s32 	%r187, %r187, %r7;
	add.s32 	%r186, %r186, %r7;
	add.s32 	%r185, %r185, %r7;
	add.s32 	%r184, %r184, %r7;
	add.s32 	%r183, %r183, %r7;
	add.s32 	%r182, %r182, %r7;
	add.s32 	%r181, %r181, %r7;
	add.s32 	%r180, %r180, %r7;
	add.s32 	%r179, %r179, %r7;
	setp.ne.s32 	%p2, %r195, 0;
	mov.u32 	%r201, %r5;
	@%p2 bra 	$L__BB0_3;
$L__BB0_4:
	setp.eq.s32 	%p3, %r3, 0;
	@%p3 bra 	$L__BB0_14;
	add.s32 	%r135, %r3, -1;
	setp.lt.u32 	%p4, %r135, 7;
	@%p4 bra 	$L__BB0_7;
	mad.lo.s32 	%r136, %r201, %r96, %r22;
	mul.wide.u32 	%rd36, %r136, 4;
	add.s64 	%rd37, %rd1, %rd36;
	ld.global.u32 	%r137, [%rd37];
	add.s32 	%r138, %r137, %r206;
	add.s32 	%r139, %r136, %r96;
	mul.wide.u32 	%rd38, %r139, 4;
	add.s64 	%rd39, %rd1, %rd38;
	ld.global.u32 	%r140, [%rd39];
	add.s32 	%r141, %r140, %r138;
	add.s32 	%r142, %r139, %r96;
	mul.wide.u32 	%rd40, %r142, 4;
	add.s64 	%rd41, %rd1, %rd40;
	ld.global.u32 	%r143, [%rd41];
	add.s32 	%r144, %r143, %r141;
	add.s32 	%r145, %r142, %r96;
	mul.wide.u32 	%rd42, %r145, 4;
	add.s64 	%rd43, %rd1, %rd42;
	ld.global.u32 	%r146, [%rd43];
	add.s32 	%r147, %r146, %r144;
	add.s32 	%r148, %r145, %r96;
	mul.wide.u32 	%rd44, %r148, 4;
	add.s64 	%rd45, %rd1, %rd44;
	ld.global.u32 	%r149, [%rd45];
	add.s32 	%r150, %r149, %r147;
	add.s32 	%r151, %r148, %r96;
	mul.wide.u32 	%rd46, %r151, 4;
	add.s64 	%rd47, %rd1, %rd46;
	ld.global.u32 	%r152, [%rd47];
	add.s32 	%r153, %r152, %r150;
	add.s32 	%r154, %r151, %r96;
	mul.wide.u32 	%rd48, %r154, 4;
	add.s64 	%rd49, %rd1, %rd48;
	ld.global.u32 	%r155, [%rd49];
	add.s32 	%r156, %r155, %r153;
	add.s32 	%r157, %r154, %r96;
	mul.wide.u32 	%rd50, %r157, 4;
	add.s64 	%rd51, %rd1, %rd50;
	ld.global.u32 	%r158, [%rd51];
	add.s32 	%r206, %r158, %r156;
	add.s32 	%r201, %r201, 8;
$L__BB0_7:
	setp.eq.s32 	%p5, %r4, 0;
	@%p5 bra 	$L__BB0_14;
	add.s32 	%r160, %r4, -1;
	setp.lt.u32 	%p6, %r160, 3;
	@%p6 bra 	$L__BB0_10;
	mad.lo.s32 	%r161, %r201, %r96, %r22;
	mul.wide.u32 	%rd52, %r161, 4;
	add.s64 	%rd53, %rd1, %rd52;
	ld.global.u32 	%r162, [%rd53];
	add.s32 	%r163, %r162, %r206;
	add.s32 	%r164, %r161, %r96;
	mul.wide.u32 	%rd54, %r164, 4;
	add.s64 	%rd55, %rd1, %rd54;
	ld.global.u32 	%r165, [%rd55];
	add.s32 	%r166, %r165, %r163;
	add.s32 	%r167, %r164, %r96;
	mul.wide.u32 	%rd56, %r167, 4;
	add.s64 	%rd57, %rd1, %rd56;
	ld.global.u32 	%r168, [%rd57];
	add.s32 	%r169, %r168, %r166;
	add.s32 	%r170, %r167, %r96;
	mul.wide.u32 	%rd58, %r170, 4;
	add.s64 	%rd59, %rd1, %rd58;
	ld.global.u32 	%r171, [%rd59];
	add.s32 	%r206, %r171, %r169;
	add.s32 	%r201, %r201, 4;
$L__BB0_10:
	setp.eq.s32 	%p7, %r6, 0;
	@%p7 bra 	$L__BB0_14;
	setp.eq.s32 	%p8, %r6, 1;
	mad.lo.s32 	%r89, %r201, %r96, %r22;
	mul.wide.u32 	%rd60, %r89, 4;
	add.s64 	%rd61, %rd1, %rd60;
	ld.global.u32 	%r172, [%rd61];
	add.s32 	%r206, %r172, %r206;
	@%p8 bra 	$L__BB0_14;
	setp.eq.s32 	%p9, %r6, 2;
	add.s32 	%r91, %r89, %r96;
	mul.wide.u32 	%rd62, %r91, 4;
	add.s64 	%rd63, %rd1, %rd62;
	ld.global.u32 	%r173, [%rd63];
	add.s32 	%r206, %r173, %r206;
	@%p9 bra 	$L__BB0_14;
	add.s32 	%r174, %r91, %r96;
	mul.wide.u32 	%rd64, %r174, 4;
	add.s64 	%rd65, %rd1, %rd64;
	ld.global.u32 	%r175, [%rd65];
	add.s32 	%r206, %r175, %r206;
$L__BB0_14:
	add.s32 	%r177, %r22, 1;
	setp.ne.s32 	%p10, %r22, %r1;
	@%p10 bra 	$L__BB0_1;
	ld.param.u64 	%rd69, [_Z14SATKernelNaivePjS_j_param_1];
	cvta.to.global.u64 	%rd66, %rd69;
	mad.lo.s32 	%r176, %r96, %r2, %r1;
	mul.wide.u32 	%rd67, %r176, 4;
	add.s64 	%rd68, %rd66, %rd67;
	st.global.u32 	[%rd68], %r206;
	ret;

}
	// .globl	_Z9SATKernelPjS_j
.visible .entry _Z9SATKernelPjS_j(
	.param .u64 .ptr .align 1 _Z9SATKernelPjS_j_param_0,
	.param .u64 .ptr .align 1 _Z9SATKernelPjS_j_param_1,
	.param .u32 _Z9SATKernelPjS_j_param_2
)
{
	.reg .pred 	%p<9>;
	.reg .b32 	%r<115>;
	.reg .b64 	%rd<9>;
	// demoted variable
	.shared .align 4 .b8 _ZZ9SATKernelPjS_jE5sdata[4096];
	ld.param.u64 	%rd2, [_Z9SATKernelPjS_j_param_0];
	ld.param.u64 	%rd1, [_Z9SATKernelPjS_j_param_1];
	ld.param.u32 	%r38, [_Z9SATKernelPjS_j_param_2];
	cvta.to.global.u64 	%rd3, %rd2;
	mov.u32 	%r1, %tid.x;
	mov.u32 	%r2, %tid.y;
	mad.lo.s32 	%r3, %r38, %r2, %r1;
	mul.wide.u32 	%rd4, %r3, 4;
	add.s64 	%rd5, %rd3, %rd4;
	ld.global.u32 	%r40, [%rd5];
	shl.b32 	%r41, %r3, 2;
	mov.u32 	%r42, _ZZ9SATKernelPjS_jE5sdata;
	add.s32 	%r43, %r42, %r41;
	st.shared.u32 	[%r43], %r40;
	bar.sync 	0;
	add.s32 	%r44, %r2, 1;
	and.b32  	%r4, %r44, 7;
	add.s32 	%r5, %r4, -1;
	and.b32  	%r6, %r44, 2040;
	and.b32  	%r7, %r44, 3;
	and.b32  	%r8, %r2, 3;
	and.b32  	%r9, %r2, 1;
	neg.s32 	%r10, %r6;
	shl.b32 	%r11, %r38, 5;
	shl.b32 	%r12, %r38, 2;
	mov.b32 	%r100, 0;
	mov.u32 	%r114, %r100;
$L__BB1_1:
	mov.u32 	%r13, %r100;
	setp.lt.u32 	%p1, %r2, 7;
	mov.b32 	%r109, 0;
	@%p1 bra 	$L__BB1_4;
	shl.b32 	%r47, %r13, 2;
	add.s32 	%r102, %r42, %r47;
	mov.u32 	%r103, %r10;
$L__BB1_3:
	.pragma "nounroll";
	ld.shared.u32 	%r49, [%r102];
	add.s32 	%r50, %r49, %r114;
	add.s32 	%r51, %r102, %r12;
	ld.shared.u32 	%r52, [%r51];
	add.s32 	%r53, %r52, %r50;
	add.s32 	%r54, %r51, %r12;
	ld.shared.u32 	%r55, [%r54];
	add.s32 	%r56, %r55, %r53;
	add.s32 	%r57, %r54, %r12;
	ld.shared.u32 	%r58, [%r57];
	add.s32 	%r59, %r58, %r56;
	add.s32 	%r60, %r57, %r12;
	ld.shared.u32 	%r61, [%r60];
	add.s32 	%r62, %r61, %r59;
	add.s32 	%r63, %r60, %r12;
	ld.shared.u32 	%r64, [%r63];
	add.s32 	%r65, %r64, %r62;
	add.s32 	%r66, %r63, %r12;
	ld.shared.u32 	%r67, [%r66];
	add.s32 	%r68, %r67, %r65;
	add.s32 	%r69, %r66, %r12;
	ld.shared.u32 	%r70, [%r69];
	add.s32 	%r114, %r70, %r68;
	add.s32 	%r103, %r103, 8;
	add.s32 	%r102, %r102, %r11;
	setp.ne.s32 	%p2, %r103, 0;
	mov.u32 	%r109, %r6;
	@%p2 bra 	$L__BB1_3;
$L__BB1_4:
	setp.eq.s32 	%p3, %r4, 0;
	@%p3 bra 	$L__BB1_12;
	setp.lt.u32 	%p4, %r5, 3;
	@%p4 bra 	$L__BB1_7;
	mad.lo.s32 	%r72, %r109, %r38, %r13;
	shl.b32 	%r73, %r72, 2;
	add.s32 	%r75, %r42, %r73;
	ld.shared.u32 	%r76, [%r75];
	add.s32 	%r77, %r76, %r114;
	add.s32 	%r78, %r75, %r12;
	ld.shared.u32 	%r79, [%r78];
	add.s32 	%r80, %r79, %r77;
	add.s32 	%r81, %r78, %r12;
	ld.shared.u32 	%r82, [%r81];
	add.s32 	%r83, %r82, %r80;
	add.s32 	%r84, %r81, %r12;
	ld.shared.u32 	%r85, [%r84];
	add.s32 	%r114, %r85, %r83;
	add.s32 	%r109, %r109, 4;
$L__BB1_7:
	setp.eq.s32 	%p5, %r7, 0;
	@%p5 bra 	$L__BB1_12;
	setp.eq.s32 	%p6, %r8, 0;
	@%p6 bra 	$L__BB1_10;
	mad.lo.s32 	%r87, %r109, %r38, %r13;
	shl.b32 	%r88, %r87, 2;
	add.s32 	%r90, %r42, %r88;
	ld.shared.u32 	%r91, [%r90];
	add.s32 	%r92, %r91, %r114;
	add.s32 	%r93, %r90, %r12;
	ld.shared.u32 	%r94, [%r93];
	add.s32 	%r114, %r94, %r92;
	add.s32 	%r109, %r109, 2;
$L__BB1_10:
	setp.ne.s32 	%p7, %r9, 0;
	@%p7 bra 	$L__BB1_12;
	mad.lo.s32 	%r95, %r109, %r38, %r13;
	shl.b32 	%r96, %r95, 2;
	add.s32 	%r98, %r42, %r96;
	ld.shared.u32 	%r99, [%r98];
	add.s32 	%r114, %r99, %r114;
$L__BB1_12:
	add.s32 	%r100, %r13, 1;
	setp.ne.s32 	%p8, %r13, %r1;
	@%p8 bra 	$L__BB1_1;
	cvta.to.global.u64 	%rd6, %rd1;
	add.s64 	%rd8, %rd6, %rd4;
	st.global.u32 	[%rd8], %r114;
	ret;

}
	// .globl	_Z9LumKernelPjS_
.visible .entry _Z9LumKernelPjS_(
	.param .u64 .ptr .align 1 _Z9LumKernelPjS__param_0,
	.param .u64 .ptr .align 1 _Z9LumKernelPjS__param_1
)
{
	.reg .b16 	%rs<4>;
	.reg .b32 	%r<14>;
	.reg .b64 	%rd<8>;
	.reg .b64 	%fd<7>;

	ld.param.u64 	%rd1, [_Z9LumKernelPjS__param_0];
	ld.param.u64 	%rd2, [_Z9LumKernelPjS__param_1];
	mov.u32 	%r1, %tid.x;
	mov.u32 	%r2, %tid.y;
	mov.u32 	%r3, %ctaid.x;
	mov.u32 	%r4, %ctaid.y;
	mov.u32 	%r5, %nctaid.x;
	mov.u32 	%r6, %ntid.x;
	mov.u32 	%r7, %ntid.y;
	mad.lo.s32 	%r8, %r4, %r7, %r2;
	mad.lo.s32 	%r9, %r8, %r5, %r3;
	mad.lo.s32 	%r10, %r9, %r6, %r1;
	mul.lo.s32 	%r11, %r10, 3;
	cvta.to.global.u64 	%rd3, %rd1;
	cvta.to.global.u64 	%rd4, %rd2;
	mul.wide.u32 	%rd5, %r11, 4;
	add.s64 	%rd6, %rd3, %rd5;
	ld.global.u8 	%rs1, [%rd6];
	ld.global.u8 	%rs2, [%rd6+4];
	ld.global.u8 	%rs3, [%rd6+8];
	cvt.rn.f64.u16 	%fd1, %rs1;
	cvt.rn.f64.u16 	%fd2, %rs2;
	mul.f64 	%fd3, %fd2, 0d3FE2E147AE147AE1;
	fma.rn.f64 	%fd4, %fd1, 0d3FD3333333333333, %fd3;
	cvt.rn.f64.u16 	%fd5, %rs3;
	fma.rn.f64 	%fd6, %fd5, 0d3FBC28F5C28F5C29, %fd4;
	cvt.rzi.u32.f64 	%r12, %fd6;
	and.b32  	%r13, %r12, 255;
	add.s64 	%rd7, %rd4, %rd5;
	st.global.u32 	[%rd7], %r13;
	st.global.u32 	[%rd7+4], %r13;
	st.global.u32 	[%rd7+8], %r13;
	ret;

}
	// .globl	_Z11HistoKernelPjS_
.visible .entry _Z11HistoKernelPjS_(
	.param .u64 .ptr .align 1 _Z11HistoKernelPjS__param_0,
	.param .u64 .ptr .align 1 _Z11HistoKernelPjS__param_1
)
{
	.reg .b32 	%r<12>;
	.reg .b64 	%rd<11>;

	ld.param.u64 	%rd1, [_Z11HistoKernelPjS__param_0];
	ld.param.u64 	%rd2, [_Z11HistoKernelPjS__param_1];
	cvta.to.global.u64 	%rd3, %rd2;
	cvta.to.global.u64 	%rd4, %rd1;
	mov.u32 	%r1, %tid.x;
	mov.u32 	%r2, %tid.y;
	mov.u32 	%r3, %ctaid.x;
	mov.u32 	%r4, %ctaid.y;
	mov.u32 	%r5, %nctaid.x;
	mov.u32 	%r6, %ntid.x;
	mov.u32 	%r7, %ntid.y;
	mad.lo.s32 	%r8, %r4, %r7, %r2;
	mad.lo.s32 	%r9, %r8, %r5, %r3;
	mad.lo.s32 	%r10, %r9, %r6, %r1;
	mul.wide.u32 	%rd5, %r10, 4;
	add.s64 	%rd6, %rd4, %rd5;
	ld.global.u32 	%rd7, [%rd6];
	shl.b64 	%rd8, %rd7, 2;
	and.b64  	%rd9, %rd8, 1020;
	add.s64 	%rd10, %rd3, %rd9;
	atom.global.add.u32 	%r11, [%rd10], 1;
	ret;

}
	// .globl	_Z11GaussKernelPjS_
.visible .entry _Z11GaussKernelPjS_(
	.param .u64 .ptr .align 1 _Z11GaussKernelPjS__param_0,
	.param .u64 .ptr .align 1 _Z11GaussKernelPjS__param_1
)
{
	.reg .pred 	%p<95>;
	.reg .b32 	%r<220>;
	.reg .b64 	%rd<9>;
	// demoted variable
	.shared .align 4 .b8 _ZZ11GaussKernelPjS_E5sdata[1024];
	ld.param.u64 	%rd2, [_Z11GaussKernelPjS__param_0];
	ld.param.u64 	%rd1, [_Z11GaussKernelPjS__param_1];
	cvta.to.global.u64 	%rd3, %rd2;
	mov.u32 	%r1, %tid.x;
	mov.u32 	%r2, %tid.y;
	mov.u32 	%r122, %ctaid.x;
	mov.u32 	%r123, %ctaid.y;
	mov.u32 	%r3, %ntid.x;
	mov.u32 	%r4, %ntid.y;
	shl.b32 	%r124, %r122, 1;
	sub.s32 	%r125, %r3, %r124;
	mad.lo.s32 	%r126, %r125, %r122, %r1;
	shl.b32 	%r127, %r123, 1;
	sub.s32 	%r128, %r4, %r127;
	add.s32 	%r129, %r2, %r123;
	mad.lo.s32 	%r5, %r128, %r129, %r126;
	mul.wide.s32 	%rd4, %r5, 4;
	add.s64 	%rd5, %rd3, %rd4;
	ld.global.u32 	%r130, [%rd5];
	mul.lo.s32 	%r6, %r2, %r3;
	add.s32 	%r131, %r6, %r1;
	shl.b32 	%r132, %r131, 2;
	mov.u32 	%r133, _ZZ11GaussKernelPjS_E5sdata;
	add.s32 	%r7, %r133, %r132;
	st.shared.u32 	[%r7], %r130;
	bar.sync 	0;
	add.s32 	%r8, %r1, -2;
	add.s32 	%r9, %r1, 2;
	setp.gt.u32 	%p2, %r8, %r9;
	@%p2 bra 	$L__BB4_57;
	add.s32 	%r10, %r2, -2;
	add.s32 	%r11, %r2, 2;
	setp.gt.u32 	%p3, %r10, %r11;
	mad.lo.s32 	%r135, %r10, %r3, %r1;
	shl.b32 	%r136, %r135, 2;
	add.s32 	%r12, %r133, %r136;
	add.s32 	%r13, %r2, -1;
	sub.s32 	%r138, %r6, %r3;
	add.s32 	%r139, %r138, %r1;
	shl.b32 	%r140, %r139, 2;
	add.s32 	%r14, %r133, %r140;
	shl.b32 	%r141, %r3, 3;
	add.s32 	%r15, %r7, %r141;
	add.s32 	%r16, %r2, 1;
	shl.b32 	%r142, %r3, 2;
	add.s32 	%r17, %r7, %r142;
	mov.b32 	%r187, 0;
	mov.u32 	%r188, %r187;
	@%p3 bra 	$L__BB4_12;
	setp.ne.s32 	%p4, %r8, 0;
	setp.lt.u32 	%p5, %r8, %r3;
	and.pred  	%p1, %p4, %p5;
	setp.ne.s32 	%p6, %r10, 0;
	setp.lt.u32 	%p7, %r10, %r4;
	and.pred  	%p8, %p6, %p7;
	and.pred  	%p9, %p8, %p1;
	mov.b32 	%r187, 0;
	not.pred 	%p10, %p9;
	@%p10 bra 	$L__BB4_4;
	ld.shared.u32 	%r187, [%r12+-8];
	mov.b32 	%r188, 1;
$L__BB4_4:
	setp.ge.u32 	%p11, %r13, %r4;
	not.pred 	%p12, %p1;
	or.pred  	%p13, %p11, %p12;
	@%p13 bra 	$L__BB4_6;
	ld.shared.u32 	%r145, [%r14+-8];
	add.s32 	%r187, %r145, %r187;
	add.s32 	%r188, %r188, 1;
$L__BB4_6:
	setp.ge.u32 	%p14, %r2, %r4;
	or.pred  	%p16, %p14, %p12;
	@%p16 bra 	$L__BB4_8;
	ld.shared.u32 	%r146, [%r7+-8];
	add.s32 	%r187, %r146, %r187;
	add.s32 	%r188, %r188, 1;
$L__BB4_8:
	setp.ge.u32 	%p17, %r16, %r4;
	or.pred  	%p19, %p17, %p12;
	@%p19 bra 	$L__BB4_10;
	ld.shared.u32 	%r147, [%r17+-8];
	add.s32 	%r187, %r147, %r187;
	add.s32 	%r188, %r188, 1;
$L__BB4_10:
	setp.ge.u32 	%p20, %r11, %r4;
	or.pred  	%p22, %p20, %p12;
	@%p22 bra 	$L__BB4_12;
	ld.shared.u32 	%r148, [%r15+-8];
	add.s32 	%r187, %r148, %r187;
	add.s32 	%r188, %r188, 1;
$L__BB4_12:
	setp.gt.u32 	%p23, %r10, %r11;
	@%p23 bra 	$L__BB4_23;
	add.s32 	%r37, %r1, -1;
	setp.ge.u32 	%p24, %r37, %r3;
	setp.eq.s32 	%p25, %r10, 0;
	setp.ge.u32 	%p26, %r10, %r4;
	or.pred  	%p27, %p26, %p24;
	or.pred  	%p28, %p27, %p25;
	@%p28 bra 	$L__BB4_15;
	ld.shared.u32 	%r149, [%r12+-4];
	add.s32 	%r187, %r149, %r187;
	add.s32 	%r188, %r188, 1;
$L__BB4_15:
	setp.ge.u32 	%p29, %r37, %r3;
	setp.ge.u32 	%p30, %r13, %r4;
	or.pred  	%p31, %p30, %p29;
	@%p31 bra 	$L__BB4_17;
	ld.shared.u32 	%r150, [%r14+-4];
	add.s32 	%r187, %r150, %r187;
	add.s32 	%r188, %r188, 1;
$L__BB4_17:
	setp.ge.u32 	%p32, %r37, %r3;
	setp.ge.u32 	%p33, %r2, %r4;
	or.pred  	%p34, %p33, %p32;
	@%p34 bra 	$L__BB4_19;
	ld.shared.u32 	%r151, [%r7+-4];
	add.s32 	%r187, %r151, %r187;
	add.s32 	%r188, %r188, 1;
$L__BB4_19:
	setp.ge.u32 	%p35, %r37, %r3;
	setp.ge.u32 	%p36, %r16, %r4;
	or.pred  	%p37, %p36, %p35;
	@%p37 bra 	$L__BB4_21;
	ld.shared.u32 	%r152, [%r17+-4];
	add.s32 	%r187, %r152, %r187;
	add.s32 	%r188, %r188, 1;
$L__BB4_21:
	setp.ge.u32 	%p38, %r37, %r3;
	setp.ge.u32 	%p39, %r11, %r4;
	or.pred  	%p40, %p39, %p38;
	@%p40 bra 	$L__BB4_23;
	ld.shared.u32 	%r153, [%r15+-4];
	add.s32 	%r187, %r153, %r187;
	add.s32 	%r188, %r188, 1;
$L__BB4_23:
	setp.gt.u32 	%p41, %r10, %r11;
	@%p41 bra 	$L__BB4_34;
	setp.ge.u32 	%p42, %r1, %r3;
	setp.eq.s32 	%p43, %r10, 0;
	setp.ge.u32 	%p44, %r10, %r4;
	or.pred  	%p45, %p44, %p42;
	or.pred  	%p46, %p45, %p43;
	@%p46 bra 	$L__BB4_26;
	ld.shared.u32 	%r154, [%r12];
	add.s32 	%r187, %r154, %r187;
	add.s32 	%r188, %r188, 1;
$L__BB4_26:
	setp.ge.u32 	%p47, %r1, %r3;
	setp.ge.u32 	%p48, %r13, %r4;
	or.pred  	%p49, %p48, %p47;
	@%p49 bra 	$L__BB4_28;
	ld.shared.u32 	%r155, [%r14];
	add.s32 	%r187, %r155, %r187;
	add.s32 	%r188, %r188, 1;
$L__BB4_28:
	setp.ge.u32 	%p50, %r1, %r3;
	setp.ge.u32 	%p51, %r2, %r4;
	or.pred  	%p52, %p51, %p50;
	@%p52 bra 	$L__BB4_30;
	ld.shared.u32 	%r156, [%r7];
	add.s32 	%r187, %r156, %r187;
	add.s32 	%r188, %r188, 1;
$L__BB4_30:
	setp.ge.u32 	%p53, %r1, %r3;
	setp.ge.u32 	%p54, %r16, %r4;
	or.pred  	%p55, %p54, %p53;
	@%p55 bra 	$L__BB4_32;
	ld.shared.u32 	%r157, [%r17];
	add.s32 	%r187, %r157, %r187;
	add.s32 	%r188, %r188, 1;
$L__BB4_32:
	setp.ge.u32 	%p56, %r1, %r3;
	setp.ge.u32 	%p57, %r11, %r4;
	or.pred  	%p58, %p57, %p56;
	@%p58 bra 	$L__BB4_34;
	ld.shared.u32 	%r158, [%r15];
	add.s32 	%r187, %r158, %r187;
	add.s32 	%r188, %r188, 1;
$L__BB4_34:
	setp.gt.u32 	%p59, %r10, %r11;
	@%p59 bra 	$L__BB4_45;
	add.s32 	%r78, %r1, 1;
	setp.ge.u32 	%p60, %r78, %r3;
	setp.eq.s32 	%p61, %r10, 0;
	setp.ge.u32 	%p62, %r10, %r4;
	or.pred  	%p63, %p62, %p60;
	or.pred  	%p64, %p63, %p61;
	@%p64 bra 	$L__BB4_37;
	ld.shared.u32 	%r159, [%r12+4];
	add.s32 	%r187, %r159, %r187;
	add.s32 	%r188, %r188, 1;
$L__BB4_37:
	setp.ge.u32 	%p65, %r78, %r3;
	setp.ge.u32 	%p66, %r13, %r4;
	or.pred  	%p67, %p66, %p65;
	@%p67 bra 	$L__BB4_39;
	ld.shared.u32 	%r160, [%r14+4];
	add.s32 	%r187, %r160, %r187;
	add.s32 	%r188, %r188, 1;
$L__BB4_39:
	setp.ge.u32 	%p68, %r78, %r3;
	setp.ge.u32 	%p69, %r2, %r4;
	or.pred  	%p70, %p69, %p68;
	@%p70 bra 	$L__BB4_41;
	ld.shared.u32 	%r161, [%r7+4];
	add.s32 	%r187, %r161, %r187;
	add.s32 	%r188, %r188, 1;
$L__BB4_41:
	setp.ge.u32 	%p71, %r78, %r3;
	setp.ge.u32 	%p72, %r16, %r4;
	or.pred  	%p73, %p72, %p71;
	@%p73 bra 	$L__BB4_43;
	ld.shared.u32 	%r162, [%r17+4];
	add.s32 	%r187, %r162, %r187;
	add.s32 	%r188, %r188, 1;
$L__BB4_43:
	setp.ge.u32 	%p74, %r78, %r3;
	setp.ge.u32 	%p75, %r11, %r4;
	or.pred  	%p76, %p75, %p74;
	@%p76 bra 	$L__BB4_45;
	ld.shared.u32 	%r163, [%r15+4];
	add.s32 	%r187, %r163, %r187;
	add.s32 	%r188, %r188, 1;
$L__BB4_45:
	setp.gt.u32 	%p77, %r10, %r11;
	@%p77 bra 	$L__BB4_56;
	setp.ge.u32 	%p78, %r9, %r3;
	setp.eq.s32 	%p79, %r10, 0;
	setp.ge.u32 	%p80, %r10, %r4;
	or.pred  	%p81, %p80, %p78;
	or.pred  	%p82, %p81, %p79;
	@%p82 bra 	$L__BB4_48;
	ld.shared.u32 	%r164, [%r12+8];
	add.s32 	%r187, %r164, %r187;
	add.s32 	%r188, %r188, 1;
$L__BB4_48:
	setp.ge.u32 	%p83, %r9, %r3;
	setp.ge.u32 	%p84, %r13, %r4;
	or.pred  	%p85, %p84, %p83;
	@%p85 bra 	$L__BB4_50;
	ld.shared.u32 	%r165, [%r14+8];
	add.s32 	%r187, %r165, %r187;
	add.s32 	%r188, %r188, 1;
$L__BB4_50:
	setp.ge.u32 	%p86, %r9, %r3;
	setp.ge.u32 	%p87, %r2, %r4;
	or.pred  	%p88, %p87, %p86;
	@%p88 bra 	$L__BB4_52;
	ld.shared.u32 	%r166, [%r7+8];
	add.s32 	%r187, %r166, %r187;
	add.s32 	%r188, %r188, 1;
$L__BB4_52:
	setp.ge.u32 	%p89, %r9, %r3;
	setp.ge.u32 	%p90, %r16, %r4;
	or.pred  	%p91, %p90, %p89;
	@%p91 bra 	$L__BB4_54;
	ld.shared.u32 	%r167, [%r17+8];
	add.s32 	%r187, %r167, %r187;
	add.s32 	%r188, %r188, 1;
$L__BB4_54:
	setp.ge.u32 	%p92, %r9, %r3;
	setp.ge.u32 	%p93, %r11, %r4;
	or.pred  	%p94, %p93, %p92;
	@%p94 bra 	$L__BB4_56;
	ld.shared.u32 	%r168, [%r15+8];
	add.s32 	%r187, %r168, %r187;
	add.s32 	%r188, %r188, 1;
$L__BB4_56:
	div.s32 	%r219, %r187, %r188;
$L__BB4_57:
	cvta.to.global.u64 	%rd6, %rd1;
	add.s64 	%rd8, %rd6, %rd4;
	st.global.u32 	[%rd8], %r219;
	ret;

}


// ===== COMPILED SASS (sm_100) =====

	.target	sm_100

	.elftype	@"ET_EXEC"


//--------------------- .note.nv.tkinfo           --------------------------
	.section	.note.nv.tkinfo,"",@"SHT_NOTE"
	.sectionflags	@"SHF_NOTE_NV_TKINFO"
	.tkinfo
        /*0018*/ 	.word	0x00000002
        /*0030*/ 	.string	""
        /*0030*/ 	.string	"ptxas"
        /*0030*/ 	.string	"Cuda compilation tools, release 13.0, V13.0.88"
        /*0030*/ 	.string	"Build cuda_13.0.r13.0/compiler.36424714_0"
        /*0030*/ 	.string	"-arch sm_100 -m 64 "



//--------------------- .note.nv.cuinfo           --------------------------
	.section	.note.nv.cuinfo,"",@"SHT_NOTE"
	.sectionflags	@"SHF_NOTE_NV_CUINFO"
        /*0018*/ 	.short	0x0002
        /*001a*/ 	.short	0x0064
        /*001c*/ 	.short	0x0082
	.zero		2


//--------------------- .nv.info                  --------------------------
	.section	.nv.info,"",@"SHT_CUDA_INFO"
	.align	4


	//----- nvinfo : EIATTR_REGCOUNT
	.align		4
        /*0000*/ 	.byte	0x04, 0x2f
        /*0002*/ 	.short	(.L_1 - .L_0)
	.align		4
.L_0:
        /*0004*/ 	.word	index@(_Z14SATKernelNaivePjS_j)
        /*0008*/ 	.word	0x00000028


	//----- nvinfo : EIATTR_FRAME_SIZE
	.align		4
.L_1:
        /*000c*/ 	.byte	0x04, 0x11
        /*000e*/ 	.short	(.L_3 - .L_2)
	.align		4
.L_2:
        /*0010*/ 	.word	index@(_Z14SATKernelNaivePjS_j)
        /*0014*/ 	.word	0x00000000


	//----- nvinfo : EIATTR_REGCOUNT
	.align		4
.L_3:
        /*0018*/ 	.byte	0x04, 0x2f
        /*001a*/ 	.short	(.L_5 - .L_4)
	.align		4
.L_4:
        /*001c*/ 	.word	index@(_Z9SATKernelPjS_j)
        /*0020*/ 	.word	0x00000019


	//----- nvinfo : EIATTR_FRAME_SIZE
	.align		4
.L_5:
        /*0024*/ 	.byte	0x04, 0x11
        /*0026*/ 	.short	(.L_7 - .L_6)
	.align		4
.L_6:
        /*0028*/ 	.word	index@(_Z9SATKernelPjS_j)
        /*002c*/ 	.word	0x00000000


	//----- nvinfo : EIATTR_REGCOUNT
	.align		4
.L_7:
        /*0030*/ 	.byte	0x04, 0x2f
        /*0032*/ 	.short	(.L_9 - .L_8)
	.align		4
.L_8:
        /*0034*/ 	.word	index@(_Z9LumKernelPjS_)
        /*0038*/ 	.word	0x0000000e


	//----- nvinfo : EIATTR_FRAME_SIZE
	.align		4
.L_9:
        /*003c*/ 	.byte	0x04, 0x11
        /*003e*/ 	.short	(.L_11 - .L_10)
	.align		4
.L_10:
        /*0040*/ 	.word	index@(_Z9LumKernelPjS_)
        /*0044*/ 	.word	0x00000000


	//----- nvinfo : EIATTR_REGCOUNT
	.align		4
.L_11:
        /*0048*/ 	.byte	0x04, 0x2f
        /*004a*/ 	.short	(.L_13 - .L_12)
	.align		4
.L_12:
        /*004c*/ 	.word	index@(_Z11HistoKernelPjS_)
        /*0050*/ 	.word	0x0000000c


	//----- nvinfo : EIATTR_FRAME_SIZE
	.align		4
.L_13:
        /*0054*/ 	.byte	0x04, 0x11
        /*0056*/ 	.short	(.L_15 - .L_14)
	.align		4
.L_14:
        /*0058*/ 	.word	index@(_Z11HistoKernelPjS_)
        /*005c*/ 	.word	0x00000000


	//----- nvinfo : EIATTR_REGCOUNT
	.align		4
.L_15:
        /*0060*/ 	.byte	0x04, 0x2f
        /*0062*/ 	.short	(.L_17 - .L_16)
	.align		4
.L_16:
        /*0064*/ 	.word	index@(_Z11GaussKernelPjS_)
        /*0068*/ 	.word	0x0000001c


	//----- nvinfo : EIATTR_FRAME_SIZE
	.align		4
.L_17:
        /*006c*/ 	.byte	0x04, 0x11
        /*006e*/ 	.short	(.L_19 - .L_18)
	.align		4
.L_18:
        /*0070*/ 	.word	index@(_Z11GaussKernelPjS_)
        /*0074*/ 	.word	0x00000000


	//----- nvinfo : EIATTR_MIN_STACK_SIZE
	.align		4
.L_19:
        /*0078*/ 	.byte	0x04, 0x12
        /*007a*/ 	.short	(.L_21 - .L_20)
	.align		4
.L_20:
        /*007c*/ 	.word	index@(_Z11GaussKernelPjS_)
        /*0080*/ 	.word	0x00000000


	//----- nvinfo : EIATTR_MIN_STACK_SIZE
	.align		4
.L_21:
        /*0084*/ 	.byte	0x04, 0x12
        /*0086*/ 	.short	(.L_23 - .L_22)
	.align		4
.L_22:
        /*0088*/ 	.word	index@(_Z11HistoKernelPjS_)
        /*008c*/ 	.word	0x00000000


	//----- nvinfo : EIATTR_MIN_STACK_SIZE
	.align		4
.L_23:
        /*0090*/ 	.byte	0x04, 0x12
        /*0092*/ 	.short	(.L_25 - .L_24)
	.align		4
.L_24:
        /*0094*/ 	.word	index@(_Z9LumKernelPjS_)
        /*0098*/ 	.word	0x00000000


	//----- nvinfo : EIATTR_MIN_STACK_SIZE
	.align		4
.L_25:
        /*009c*/ 	.byte	0x04, 0x12
        /*009e*/ 	.short	(.L_27 - .L_26)
	.align		4
.L_26:
        /*00a0*/ 	.word	index@(_Z9SATKernelPjS_j)
        /*00a4*/ 	.word	0x00000000


	//----- nvinfo : EIATTR_MIN_STACK_SIZE
	.align		4
.L_27:
        /*00a8*/ 	.byte	0x04, 0x12
        /*00aa*/ 	.short	(.L_29 - .L_28)
	.align		4
.L_28:
        /*00ac*/ 	.word	index@(_Z14SATKernelNaivePjS_j)
        /*00b0*/ 	.word	0x00000000
.L_29:


//--------------------- .nv.compat                --------------------------
	.section	.nv.compat,"",@"SHT_CUDA_COMPAT_INFO"
	.align	4
        /*0000*/ 	.byte	0x02, 0x09, 0x00, 0x00, 0x02, 0x02, 0x01, 0x00, 0x02, 0x05, 0x05, 0x00, 0x03, 0x07, 0x01, 0x01
        /*0010*/ 	.byte	0x02, 0x03, 0x00, 0x00, 0x02, 0x06, 0x01, 0x00, 0x04, 0x0b, 0x08, 0x00, 0x01, 0x00, 0x00, 0x00
        /*0020*/ 	.byte	0x00, 0x00, 0x00, 0x00


//--------------------- .nv.info._Z11GaussKernelPjS_ --------------------------
	.section	.nv.info._Z11GaussKernelPjS_,"",@"SHT_CUDA_INFO"
	.sectionflags	@""
	.align	4


	//----- nvinfo : EIATTR_CUDA_API_VERSION
	.align		4
        /*0000*/ 	.byte	0x04, 0x37
        /*0002*/ 	.short	(.L_31 - .L_30)
.L_30:
        /*0004*/ 	.word	0x00000082


	//----- nvinfo : EIATTR_KPARAM_INFO
	.align		4
.L_31:
        /*0008*/ 	.byte	0x04, 0x17
        /*000a*/ 	.short	(.L_33 - .L_32)
.L_32:
        /*000c*/ 	.word	0x00000000
        /*0010*/ 	.short	0x0001
        /*0012*/ 	.short	0x0008
        /*0014*/ 	.byte	0x00, 0xf5, 0x21, 0x00


	//----- nvinfo : EIATTR_KPARAM_INFO
	.align		4
.L_33:
        /*0018*/ 	.byte	0x04, 0x17
        /*001a*/ 	.short	(.L_35 - .L_34)
.L_34:
        /*001c*/ 	.word	0x00000000
        /*0020*/ 	.short	0x0000
        /*0022*/ 	.short	0x0000
        /*0024*/ 	.byte	0x00, 0xf5, 0x21, 0x00


	//----- nvinfo : EIATTR_SPARSE_MMA_MASK
	.align		4
.L_35:
        /*0028*/ 	.byte	0x03, 0x50
        /*002a*/ 	.short	0x0000


	//----- nvinfo : EIATTR_MAXREG_COUNT
	.align		4
        /*002c*/ 	.byte	0x03, 0x1b
        /*002e*/ 	.short	0x00ff


	//----- nvinfo : EIATTR_NUM_BARRIERS
	.align		4
        /*0030*/ 	.byte	0x02, 0x4c
        /*0032*/ 	.byte	0x01
	.zero		1


	//----- nvinfo : EIATTR_MERCURY_ISA_VERSION
	.align		4
        /*0034*/ 	.byte	0x03, 0x5f
        /*0036*/ 	.short	0x0101


	//----- nvinfo : EIATTR_VRC_CTA_INIT_COUNT
	.align		4
        /*0038*/ 	.byte	0x02, 0x4a
	.zero		1
	.zero		1


	//----- nvinfo : EIATTR_EXIT_INSTR_OFFSETS
	.align		4
        /*003c*/ 	.byte	0x04, 0x1c
        /*003e*/ 	.short	(.L_37 - .L_36)


	//   ....[0]....
.L_36:
        /*0040*/ 	.word	0x00000c50


	//----- nvinfo : EIATTR_CRS_STACK_SIZE
	.align		4
.L_37:
        /*0044*/ 	.byte	0x04, 0x1e
        /*0046*/ 	.short	(.L_39 - .L_38)
.L_38:
        /*0048*/ 	.word	0x00000000


	//----- nvinfo : EIATTR_CBANK_PARAM_SIZE
	.align		4
.L_39:
        /*004c*/ 	.byte	0x03, 0x19
        /*004e*/ 	.short	0x0010


	//----- nvinfo : EIATTR_PARAM_CBANK
	.align		4
        /*0050*/ 	.byte	0x04, 0x0a
        /*0052*/ 	.short	(.L_41 - .L_40)
	.align		4
.L_40:
        /*0054*/ 	.word	index@(.nv.constant0._Z11GaussKernelPjS_)
        /*0058*/ 	.short	0x0380
        /*005a*/ 	.short	0x0010


	//----- nvinfo : EIATTR_SW_WAR
	.align		4
.L_41:
        /*005c*/ 	.byte	0x04, 0x36
        /*005e*/ 	.short	(.L_43 - .L_42)
.L_42:
        /*0060*/ 	.word	0x00000008
.L_43:


//--------------------- .nv.info._Z11HistoKernelPjS_ --------------------------
	.section	.nv.info._Z11HistoKernelPjS_,"",@"SHT_CUDA_INFO"
	.sectionflags	@""
	.align	4


	//----- nvinfo : EIATTR_CUDA_API_VERSION
	.align		4
        /*0000*/ 	.byte	0x04, 0x37
        /*0002*/ 	.short	(.L_45 - .L_44)
.L_44:
        /*0004*/ 	.word	0x00000082


	//----- nvinfo : EIATTR_KPARAM_INFO
	.align		4
.L_45:
        /*0008*/ 	.byte	0x04, 0x17
        /*000a*/ 	.short	(.L_47 - .L_46)
.L_46:
        /*000c*/ 	.word	0x00000000
        /*0010*/ 	.short	0x0001
        /*0012*/ 	.short	0x0008
        /*0014*/ 	.byte	0x00, 0xf5, 0x21, 0x00


	//----- nvinfo : EIATTR_KPARAM_INFO
	.align		4
.L_47:
        /*0018*/ 	.byte	0x04, 0x17
        /*001a*/ 	.short	(.L_49 - .L_48)
.L_48:
        /*001c*/ 	.word	0x00000000
        /*0020*/ 	.short	0x0000
        /*0022*/ 	.short	0x0000
        /*0024*/ 	.byte	0x00, 0xf5, 0x21, 0x00


	//----- nvinfo : EIATTR_SPARSE_MMA_MASK
	.align		4
.L_49:
        /*0028*/ 	.byte	0x03, 0x50
        /*002a*/ 	.short	0x0000


	//----- nvinfo : EIATTR_MAXREG_COUNT
	.align		4
        /*002c*/ 	.byte	0x03, 0x1b
        /*002e*/ 	.short	0x00ff


	//----- nvinfo : EIATTR_MERCURY_ISA_VERSION
	.align		4
        /*0030*/ 	.byte	0x03, 0x5f
        /*0032*/ 	.short	0x0101


	//----- nvinfo : EIATTR_VRC_CTA_INIT_COUNT
	.align		4
        /*0034*/ 	.byte	0x02, 0x4a
	.zero		1
	.zero		1


	//----- nvinfo : EIATTR_EXIT_INSTR_OFFSETS
	.align		4
        /*0038*/ 	.byte	0x04, 0x1c
        /*003a*/ 	.short	(.L_51 - .L_50)


	//   ....[0]....
.L_50:
        /*003c*/ 	.word	0x00000160


	//----- nvinfo : EIATTR_CBANK_PARAM_SIZE
	.align		4
.L_51:
        /*0040*/ 	.byte	0x03, 0x19
        /*0042*/ 	.short	0x0010


	//----- nvinfo : EIATTR_PARAM_CBANK
	.align		4
        /*0044*/ 	.byte	0x04, 0x0a
        /*0046*/ 	.short	(.L_53 - .L_52)
	.align		4
.L_52:
        /*0048*/ 	.word	index@(.nv.constant0._Z11HistoKernelPjS_)
        /*004c*/ 	.short	0x0380
        /*004e*/ 	.short	0x0010


	//----- nvinfo : EIATTR_SW_WAR
	.align		4
.L_53:
        /*0050*/ 	.byte	0x04, 0x36
        /*0052*/ 	.short	(.L_55 - .L_54)
.L_54:
        /*0054*/ 	.word	0x00000008
.L_55:


//--------------------- .nv.info._Z9LumKernelPjS_ --------------------------
	.section	.nv.info._Z9LumKernelPjS_,"",@"SHT_CUDA_INFO"
	.sectionflags	@""
	.align	4


	//----- nvinfo : EIATTR_CUDA_API_VERSION
	.align		4
        /*0000*/ 	.byte	0x04, 0x37
        /*0002*/ 	.short	(.L_57 - .L_56)
.L_56:
        /*0004*/ 	.word	0x00000082


	//----- nvinfo : EIATTR_KPARAM_INFO
	.align		4
.L_57:
        /*0008*/ 	.byte	0x04, 0x17
        /*000a*/ 	.short	(.L_59 - .L_58)
.L_58:
        /*000c*/ 	.word	0x00000000
        /*0010*/ 	.short	0x0001
        /*0012*/ 	.short	0x0008
        /*0014*/ 	.byte	0x00, 0xf5, 0x21, 0x00


	//----- nvinfo : EIATTR_KPARAM_INFO
	.align		4
.L_59:
        /*0018*/ 	.byte	0x04, 0x17
        /*001a*/ 	.short	(.L_61 - .L_60)
.L_60:
        /*001c*/ 	.word	0x00000000
        /*0020*/ 	.short	0x0000
        /*0022*/ 	.short	0x0000
        /*0024*/ 	.byte	0x00, 0xf5, 0x21, 0x00


	//----- nvinfo : EIATTR_SPARSE_MMA_MASK
	.align		4
.L_61:
        /*0028*/ 	.byte	0x03, 0x50
        /*002a*/ 	.short	0x0000


	//----- nvinfo : EIATTR_MAXREG_COUNT
	.align		4
        /*002c*/ 	.byte	0x03, 0x1b
        /*002e*/ 	.short	0x00ff


	//----- nvinfo : EIATTR_MERCURY_ISA_VERSION
	.align		4
        /*0030*/ 	.byte	0x03, 0x5f
        /*0032*/ 	.short	0x0101


	//----- nvinfo : EIATTR_VRC_CTA_INIT_COUNT
	.align		4
        /*0034*/ 	.byte	0x02, 0x4a
	.zero		1
	.zero		1


	//----- nvinfo : EIATTR_EXIT_INSTR_OFFSETS
	.align		4
        /*0038*/ 	.byte	0x04, 0x1c
        /*003a*/ 	.short	(.L_63 - .L_62)


	//   ....[0]....
.L_62:
        /*003c*/ 	.word	0x00000250


	//----- nvinfo : EIATTR_CBANK_PARAM_SIZE
	.align		4
.L_63:
        /*0040*/ 	.byte	0x03, 0x19
        /*0042*/ 	.short	0x0010


	//----- nvinfo : EIATTR_PARAM_CBANK
	.align		4
        /*0044*/ 	.byte	0x04, 0x0a
        /*0046*/ 	.short	(.L_65 - .L_64)
	.align		4
.L_64:
        /*0048*/ 	.word	index@(.nv.constant0._Z9LumKernelPjS_)
        /*004c*/ 	.short	0x0380
        /*004e*/ 	.short	0x0010


	//----- nvinfo : EIATTR_SW_WAR
	.align		4
.L_65:
        /*0050*/ 	.byte	0x04, 0x36
        /*0052*/ 	.short	(.L_67 - .L_66)
.L_66:
        /*0054*/ 	.word	0x00000008
.L_67:


//--------------------- .nv.info._Z9SATKernelPjS_j --------------------------
	.section	.nv.info._Z9SATKernelPjS_j,"",@"SHT_CUDA_INFO"
	.sectionflags	@""
	.align	4


	//----- nvinfo : EIATTR_CUDA_API_VERSION
	.align		4
        /*0000*/ 	.byte	0x04, 0x37
        /*0002*/ 	.short	(.L_69 - .L_68)
.L_68:
        /*0004*/ 	.word	0x00000082


	//----- nvinfo : EIATTR_KPARAM_INFO
	.align		4
.L_69:
        /*0008*/ 	.byte	0x04, 0x17
        /*000a*/ 	.short	(.L_71 - .L_70)
.L_70:
        /*000c*/ 	.word	0x00000000
        /*0010*/ 	.short	0x0002
        /*0012*/ 	.short	0x0010
        /*0014*/ 	.byte	0x00, 0xf0, 0x11, 0x00


	//----- nvinfo : EIATTR_KPARAM_INFO
	.align		4
.L_71:
        /*0018*/ 	.byte	0x04, 0x17
        /*001a*/ 	.short	(.L_73 - .L_72)
.L_72:
        /*001c*/ 	.word	0x00000000
        /*0020*/ 	.short	0x0001
        /*0022*/ 	.short	0x0008
        /*0024*/ 	.byte	0x00, 0xf5, 0x21, 0x00


	//----- nvinfo : EIATTR_KPARAM_INFO
	.align		4
.L_73:
        /*0028*/ 	.byte	0x04, 0x17
        /*002a*/ 	.short	(.L_75 - .L_74)
.L_74:
        /*002c*/ 	.word	0x00000000
        /*0030*/ 	.short	0x0000
        /*0032*/ 	.short	0x0000
        /*0034*/ 	.byte	0x00, 0xf5, 0x21, 0x00


	//----- nvinfo : EIATTR_SPARSE_MMA_MASK
	.align		4
.L_75:
        /*0038*/ 	.byte	0x03, 0x50
        /*003a*/ 	.short	0x0000


	//----- nvinfo : EIATTR_MAXREG_COUNT
	.align		4
        /*003c*/ 	.byte	0x03, 0x1b
        /*003e*/ 	.short	0x00ff


	//----- nvinfo : EIATTR_NUM_BARRIERS
	.align		4
        /*0040*/ 	.byte	0x02, 0x4c
        /*0042*/ 	.byte	0x01
	.zero		1


	//----- nvinfo : EIATTR_MERCURY_ISA_VERSION
	.align		4
        /*0044*/ 	.byte	0x03, 0x5f
        /*0046*/ 	.short	0x0101


	//----- nvinfo : EIATTR_VRC_CTA_INIT_COUNT
	.align		4
        /*0048*/ 	.byte	0x02, 0x4a
	.zero		1
	.zero		1


	//----- nvinfo : EIATTR_EXIT_INSTR_OFFSETS
	.align		4
        /*004c*/ 	.byte	0x04, 0x1c
        /*004e*/ 	.short	(.L_77 - .L_76)


	//   ....[0]....
.L_76:
        /*0050*/ 	.word	0x00000660


	//----- nvinfo : EIATTR_CRS_STACK_SIZE
	.align		4
.L_77:
        /*0054*/ 	.byte	0x04, 0x1e
        /*0056*/ 	.short	(.L_79 - .L_78)
.L_78:
        /*0058*/ 	.word	0x00000000


	//----- nvinfo : EIATTR_CBANK_PARAM_SIZE
	.align		4
.L_79:
        /*005c*/ 	.byte	0x03, 0x19
        /*005e*/ 	.short	0x0014


	//----- nvinfo : EIATTR_PARAM_CBANK
	.align		4
        /*0060*/ 	.byte	0x04, 0x0a
        /*0062*/ 	.short	(.L_81 - .L_80)
	.align		4
.L_80:
        /*0064*/ 	.word	index@(.nv.constant0._Z9SATKernelPjS_j)
        /*0068*/ 	.short	0x0380
        /*006a*/ 	.short	0x0014


	//----- nvinfo : EIATTR_SW_WAR
	.align		4
.L_81:
        /*006c*/ 	.byte	0x04, 0x36
        /*006e*/ 	.short	(.L_83 - .L_82)
.L_82:
        /*0070*/ 	.word	0x00000008
.L_83:


//--------------------- .nv.info._Z14SATKernelNaivePjS_j --------------------------
	.section	.nv.info._Z14SATKernelNaivePjS_j,"",@"SHT_CUDA_INFO"
	.sectionflags	@""
	.align	4


	//----- nvinfo : EIATTR_CUDA_API_VERSION
	.align		4
        /*0000*/ 	.byte	0x04, 0x37
        /*0002*/ 	.short	(.L_85 - .L_84)
.L_84:
        /*0004*/ 	.word	0x00000082


	//----- nvinfo : EIATTR_KPARAM_INFO
	.align		4
.L_85:
        /*0008*/ 	.byte	0x04, 0x17
        /*000a*/ 	.short	(.L_87 - .L_86)
.L_86:
        /*000c*/ 	.word	0x00000000
        /*0010*/ 	.short	0x0002
        /*0012*/ 	.short	0x0010
        /*0014*/ 	.byte	0x00, 0xf0, 0x11, 0x00


	//----- nvinfo : EIATTR_KPARAM_INFO
	.align		4
.L_87:
        /*0018*/ 	.byte	0x04, 0x17
        /*001a*/ 	.short	(.L_89 - .L_88)
.L_88:
        /*001c*/ 	.word	0x00000000
        /*0020*/ 	.short	0x0001
        /*0022*/ 	.short	0x0008
        /*0024*/ 	.byte	0x00, 0xf5, 0x21, 0x00


	//----- nvinfo : EIATTR_KPARAM_INFO
	.align		4
.L_89:
        /*0028*/ 	.byte	0x04, 0x17
        /*002a*/ 	.short	(.L_91 - .L_90)
.L_90:
        /*002c*/ 	.word	0x00000000
        /*0030*/ 	.short	0x0000
        /*0032*/ 	.short	0x0000
        /*0034*/ 	.byte	0x00, 0xf5, 0x21, 0x00


	//----- nvinfo : EIATTR_SPARSE_MMA_MASK
	.align		4
.L_91:
        /*0038*/ 	.byte	0x03, 0x50
        /*003a*/ 	.short	0x0000


	//----- nvinfo : EIATTR_MAXREG_COUNT
	.align		4
        /*003c*/ 	.byte	0x03, 0x1b
        /*003e*/ 	.short	0x00ff


	//----- nvinfo : EIATTR_MERCURY_ISA_VERSION
	.align		4
        /*0040*/ 	.byte	0x03, 0x5f
        /*0042*/ 	.short	0x0101


	//----- nvinfo : EIATTR_VRC_CTA_INIT_COUNT
	.align		4
        /*0044*/ 	.byte	0x02, 0x4a
	.zero		1
	.zero		1


	//----- nvinfo : EIATTR_EXIT_INSTR_OFFSETS
	.align		4
        /*0048*/ 	.byte	0x04, 0x1c
        /*004a*/ 	.short	(.L_93 - .L_92)


	//   ....[0]....
.L_92:
        /*004c*/ 	.word	0x00000bf0


	//----- nvinfo : EIATTR_CRS_STACK_SIZE
	.align		4
.L_93:
        /*0050*/ 	.byte	0x04, 0x1e
        /*0052*/ 	.short	(.L_95 - .L_94)
.L_94:
        /*0054*/ 	.word	0x00000000


	//----- nvinfo : EIATTR_CBANK_PARAM_SIZE
	.align		4
.L_95:
        /*0058*/ 	.byte	0x03, 0x19
        /*005a*/ 	.short	0x0014


	//----- nvinfo : EIATTR_PARAM_CBANK
	.align		4
        /*005c*/ 	.byte	0x04, 0x0a
        /*005e*/ 	.short	(.L_97 - .L_96)
	.align		4
.L_96:
        /*0060*/ 	.word	index@(.nv.constant0._Z14SATKernelNaivePjS_j)
        /*0064*/ 	.short	0x0380
        /*0066*/ 	.short	0x0014


	//----- nvinfo : EIATTR_SW_WAR
	.align		4
.L_97:
        /*0068*/ 	.byte	0x04, 0x36
        /*006a*/ 	.short	(.L_99 - .L_98)
.L_98:
        /*006c*/ 	.word	0x00000008
.L_99:


//--------------------- .nv.callgraph             --------------------------
	.section	.nv.callgraph,"",@"SHT_CUDA_CALLGRAPH"
	.align	4
	.sectionentsize	8
	.align		4
        /*0000*/ 	.word	0x00000000
	.align		4
        /*0004*/ 	.word	0xffffffff
	.align		4
        /*0008*/ 	.word	0x00000000
	.align		4
        /*000c*/ 	.word	0xfffffffe
	.align		4
        /*0010*/ 	.word	0x00000000
	.align		4
        /*0014*/ 	.word	0xfffffffd
	.align		4
        /*0018*/ 	.word	0x00000000
	.align		4
        /*001c*/ 	.word	0xfffffffc


//--------------------- .text._Z11GaussKernelPjS_ --------------------------
	.section	.text._Z11GaussKernelPjS_,"ax",@progbits
	.align	128
        .global         _Z11GaussKernelPjS_
        .type           _Z11GaussKernelPjS_,@function
        .size           _Z11GaussKernelPjS_,(.L_x_34 - _Z11GaussKernelPjS_)
        .other          _Z11GaussKernelPjS_,@"STO_CUDA_ENTRY STV_DEFAULT"
_Z11GaussKernelPjS_:
.text._Z11GaussKernelPjS_:
[----:B------:R-:W-:Y:S01]  /*0000*/  LDC R1, c[0x0][0x37c] ;  /* 0x0000df00ff017b82 */ /* 0x000fe20000000800 */
[----:B------:R-:W0:Y:S07]  /*0010*/  S2R R9, SR_CTAID.X ;  /* 0x0000000000097919 */ /* 0x000e2e0000002500 */
[----:B------:R-:W0:Y:S01]  /*0020*/  LDC R4, c[0x0][0x360] ;  /* 0x0000d800ff047b82 */ /* 0x000e220000000800 */
[----:B------:R-:W1:Y:S01]  /*0030*/  LDCU UR8, c[0x0][0x364] ;  /* 0x00006c80ff0877ac */ /* 0x000e620008000800 */
[----:B------:R-:W2:Y:S01]  /*0040*/  S2R R2, SR_TID.Y ;  /* 0x0000000000027919 */ /* 0x000ea20000002200 */
[----:B------:R-:W3:Y:S01]  /*0050*/  LDCU.64 UR6, c[0x0][0x358] ;  /* 0x00006b00ff0677ac */ /* 0x000ee20008000a00 */
[----:B------:R-:W4:Y:S04]  /*0060*/  S2R R3, SR_TID.X ;  /* 0x0000000000037919 */ /* 0x000f280000002100 */
[----:B------:R-:W1:Y:S08]  /*0070*/  S2UR UR5, SR_CTAID.Y ;  /* 0x00000000000579c3 */ /* 0x000e700000002600 */
[----:B------:R-:W5:Y:S01]  /*0080*/  LDC.64 R6, c[0x0][0x380] ;  /* 0x0000e000ff067b82 */ /* 0x000f620000000a00 */
[----:B0-----:R-:W-:Y:S01]  /*0090*/  IMAD R0, R9, -0x2, R4 ;  /* 0xfffffffe09007824 */ /* 0x001fe200078e0204 */
[----:B-1----:R-:W-:-:S02]  /*00a0*/  UIMAD UR4, UR5, -0x2, UR8 ;  /* 0xfffffffe050478a4 */ /* 0x002fc4000f8e0208 */
[----:B--2---:R-:W-:Y:S02]  /*00b0*/  VIADD R5, R2, UR5 ;  /* 0x0000000502057c36 */ /* 0x004fe40008000000 */
[----:B----4-:R-:W-:-:S04]  /*00c0*/  IMAD R0, R0, R9, R3 ;  /* 0x0000000900007224 */ /* 0x010fc800078e0203 */
[----:B------:R-:W-:-:S04]  /*00d0*/  IMAD R0, R5, UR4, R0 ;  /* 0x0000000405007c24 */ /* 0x000fc8000f8e0200 */
[----:B-----5:R-:W-:-:S06]  /*00e0*/  IMAD.WIDE R6, R0, 0x4, R6 ;  /* 0x0000000400067825 */ /* 0x020fcc00078e0206 */
[----:B---3--:R-:W2:Y:S01]  /*00f0*/  LDG.E R6, desc[UR6][R6.64] ;  /* 0x0000000606067981 */ /* 0x008ea2000c1e1900 */
[----:B------:R-:W0:Y:S01]  /*0100*/  S2UR UR5, SR_CgaCtaId ;  /* 0x00000000000579c3 */ /* 0x000e220000008800 */
[C---:B------:R-:W-:Y:S01]  /*0110*/  VIADD R15, R3.reuse, 0xfffffffe ;  /* 0xfffffffe030f7836 */ /* 0x040fe20000000000 */
[----:B------:R-:W-:Y:S01]  /*0120*/  UMOV UR4, 0x400 ;  /* 0x0000040000047882 */ /* 0x000fe20000000000 */
[----:B------:R-:W-:Y:S01]  /*0130*/  VIADD R11, R3, 0x2 ;  /* 0x00000002030b7836 */ /* 0x000fe20000000000 */
[----:B------:R-:W-:Y:S01]  /*0140*/  BSSY.RECONVERGENT B0, `(.L_x_0) ;  /* 0x00000ac000007945 */ /* 0x000fe20003800200 */
[----:B------:R-:W-:-:S03]  /*0150*/  IMAD R10, R2, R4, RZ ;  /* 0x00000004020a7224 */ /* 0x000fc600078e02ff */
[----:B------:R-:W-:Y:S01]  /*0160*/  ISETP.GT.U32.AND P0, PT, R15, R11, PT ;  /* 0x0000000b0f00720c */ /* 0x000fe20003f04070 */
[----:B------:R-:W-:Y:S01]  /*0170*/  IMAD.IADD R5, R10, 0x1, R3 ;  /* 0x000000010a057824 */ /* 0x000fe200078e0203 */
[----:B0-----:R-:W-:-:S06]  /*0180*/  ULEA UR4, UR5, UR4, 0x18 ;  /* 0x0000000405047291 */ /* 0x001fcc000f8ec0ff */
[----:B------:R-:W-:-:S05]  /*0190*/  LEA R5, R5, UR4, 0x2 ;  /* 0x0000000405057c11 */ /* 0x000fca000f8e10ff */
[----:B--2---:R0:W-:Y:S01]  /*01a0*/  STS [R5], R6 ;  /* 0x0000000605007388 */ /* 0x0041e20000000800 */
[----:B------:R-:W-:Y:S06]  /*01b0*/  BAR.SYNC.DEFER_BLOCKING 0x0 ;  /* 0x0000000000007b1d */ /* 0x000fec0000010000 */
[----:B------:R-:W-:Y:S05]  /*01c0*/  @P0 BRA `(.L_x_1) ;  /* 0x00000008008c0947 */ /* 0x000fea0003800000 */
[C---:B------:R-:W-:Y:S01]  /*01d0*/  VIADD R8, R2.reuse, 0x2 ;  /* 0x0000000202087836 */ /* 0x040fe20000000000 */
[C---:B------:R-:W-:Y:S01]  /*01e0*/  IADD3 R9, PT, PT, R2.reuse, -0x2, RZ ;  /* 0xfffffffe02097810 */ /* 0x040fe20007ffe0ff */
[----:B------:R-:W-:Y:S01]  /*01f0*/  BSSY.RECONVERGENT B1, `(.L_x_2) ;  /* 0x000003a000017945 */ /* 0x000fe20003800200 */
[----:B------:R-:W-:Y:S01]  /*0200*/  IADD3 R13, PT, PT, R3, R10, -R4 ;  /* 0x0000000a030d7210 */ /* 0x000fe20007ffe804 */
[----:B------:R-:W-:Y:S01]  /*0210*/  VIADD R16, R2, 0xffffffff ;  /* 0xffffffff02107836 */ /* 0x000fe20000000000 */
[C---:B------:R-:W-:Y:S01]  /*0220*/  ISETP.GT.U32.AND P3, PT, R9.reuse, R8, PT ;  /* 0x000000080900720c */ /* 0x040fe20003f64070 */
[----:B------:R-:W-:Y:S01]  /*0230*/  IMAD R14, R9, R4, R3 ;  /* 0x00000004090e7224 */ /* 0x000fe200078e0203 */
[C---:B------:R-:W-:Y:S01]  /*0240*/  LEA R12, R4.reuse, R5, 0x2 ;  /* 0x00000005040c7211 */ /* 0x040fe200078e10ff */
[----:B------:R-:W-:Y:S01]  /*0250*/  IMAD R10, R4, 0x8, R5 ;  /* 0x00000008040a7824 */ /* 0x000fe200078e0205 */
[----:B0-----:R-:W-:Y:S01]  /*0260*/  CS2R R6, SRZ ;  /* 0x0000000000067805 */ /* 0x001fe2000001ff00 */
[----:B------:R-:W-:Y:S01]  /*0270*/  VIADD R18, R2, 0x1 ;  /* 0x0000000102127836 */ /* 0x000fe20000000000 */
[----:B------:R-:W-:-:S02]  /*0280*/  LEA R13, R13, UR4, 0x2 ;  /* 0x000000040d0d7c11 */ /* 0x000fc4000f8e10ff */
[----:B------:R-:W-:-:S05]  /*0290*/  LEA R14, R14, UR4, 0x2 ;  /* 0x000000040e0e7c11 */ /* 0x000fca000f8e10ff */
[----:B------:R-:W-:Y:S05]  /*02a0*/  @P3 BRA `(.L_x_3) ;  /* 0x0000000000b83947 */ /* 0x000fea0003800000 */
[----:B------:R-:W-:Y:S01]  /*02b0*/  ISETP.GE.U32.AND P2, PT, R15, R4, PT ;  /* 0x000000040f00720c */ /* 0x000fe20003f46070 */
[----:B------:R-:W-:Y:S01]  /*02c0*/  VIADD R21, R3, 0xffffffff ;  /* 0xffffffff03157836 */ /* 0x000fe20000000000 */
[----:B------:R-:W-:Y:S02]  /*02d0*/  ISETP.GE.U32.AND P0, PT, R9, UR8, PT ;  /* 0x0000000809007c0c */ /* 0x000fe4000bf06070 */
[----:B------:R-:W-:Y:S02]  /*02e0*/  ISETP.NE.AND P2, PT, R15, RZ, !P2 ;  /* 0x000000ff0f00720c */ /* 0x000fe40005745270 */
[----:B------:R-:W-:Y:S02]  /*02f0*/  ISETP.NE.AND P0, PT, R9, RZ, !P0 ;  /* 0x000000ff0900720c */ /* 0x000fe40004705270 */
[----:B------:R-:W-:Y:S02]  /*0300*/  ISETP.GE.U32.OR P4, PT, R16, UR8, !P2 ;  /* 0x0000000810007c0c */ /* 0x000fe4000d786470 */
[----:B------:R-:W-:-:S02]  /*0310*/  PLOP3.LUT P0, PT, P0, P2, PT, 0x80, 0x8 ;  /* 0x000000000008781c */ /* 0x000fc40000705070 */
[----:B------:R-:W-:Y:S02]  /*0320*/  ISETP.GE.U32.OR P5, PT, R2, UR8, !P2 ;  /* 0x0000000802007c0c */ /* 0x000fe4000d7a6470 */
[----:B------:R-:W-:Y:S02]  /*0330*/  ISETP.GE.U32.OR P6, PT, R18, UR8, !P2 ;  /* 0x0000000812007c0c */ /* 0x000fe4000d7c6470 */
[----:B------:R-:W-:Y:S02]  /*0340*/  ISETP.GE.U32.AND P1, PT, R21, R4, PT ;  /* 0x000000041500720c */ /* 0x000fe40003f26070 */
[----:B------:R-:W-:-:S03]  /*0350*/  ISETP.GE.U32.OR P2, PT, R8, UR8, !P2 ;  /* 0x0000000808007c0c */ /* 0x000fc6000d746470 */
[----:B------:R-:W-:Y:S02]  /*0360*/  @!P4 LDS R15, [R13+-0x8] ;  /* 0xfffff8000d0fc984 */ /* 0x000fe40000000800 */
[----:B------:R-:W-:Y:S02]  /*0370*/  @P0 IMAD.MOV.U32 R7, RZ, RZ, 0x1 ;  /* 0x00000001ff070424 */ /* 0x000fe400078e00ff */
[----:B------:R-:W0:Y:S01]  /*0380*/  @P0 LDS R6, [R14+-0x8] ;  /* 0xfffff8000e060984 */ /* 0x000e220000000800 */
[----:B------:R-:W-:Y:S01]  /*0390*/  ISETP.GE.U32.OR P0, PT, R9, UR8, P1 ;  /* 0x0000000809007c0c */ /* 0x000fe20008f06470 */
[----:B------:R-:W-:Y:S02]  /*03a0*/  @!P4 VIADD R7, R7, 0x1 ;  /* 0x000000010707c836 */ /* 0x000fe40000000000 */
[----:B------:R-:W1:Y:S01]  /*03b0*/  @!P5 LDS R17, [R5+-0x8] ;  /* 0xfffff8000511d984 */ /* 0x000e620000000800 */
[----:B------:R-:W-:Y:S01]  /*03c0*/  ISETP.EQ.OR P0, PT, R9, RZ, P0 ;  /* 0x000000ff0900720c */ /* 0x000fe20000702670 */
[----:B------:R-:W-:-:S02]  /*03d0*/  @!P5 VIADD R7, R7, 0x1 ;  /* 0x000000010707d836 */ /* 0x000fc40000000000 */
[----:B------:R-:W2:Y:S02]  /*03e0*/  @!P6 LDS R19, [R12+-0x8] ;  /* 0xfffff8000c13e984 */ /* 0x000ea40000000800 */
[----:B------:R-:W-:-:S05]  /*03f0*/  @!P6 VIADD R7, R7, 0x1 ;  /* 0x000000010707e836 */ /* 0x000fca0000000000 */
[----:B------:R-:W-:-:S05]  /*0400*/  @!P2 IADD3 R7, PT, PT, R7, 0x1, RZ ;  /* 0x000000010707a810 */ /* 0x000fca0007ffe0ff */
[----:B------:R-:W-:Y:S02]  /*0410*/  @!P0 VIADD R7, R7, 0x1 ;  /* 0x0000000107078836 */ /* 0x000fe40000000000 */
[----:B0-----:R-:W-:Y:S01]  /*0420*/  @!P4 IMAD.IADD R6, R6, 0x1, R15 ;  /* 0x000000010606c824 */ /* 0x001fe200078e020f */
[----:B------:R-:W-:Y:S01]  /*0430*/  ISETP.GE.U32.OR P4, PT, R16, UR8, P1 ;  /* 0x0000000810007c0c */ /* 0x000fe20008f86470 */
[----:B------:R-:W0:Y:S03]  /*0440*/  @!P2 LDS R15, [R10+-0x8] ;  /* 0xfffff8000a0fa984 */ /* 0x000e260000000800 */
[----:B-1----:R-:W-:Y:S02]  /*0450*/  @!P5 IADD3 R6, PT, PT, R6, R17, RZ ;  /* 0x000000110606d210 */ /* 0x002fe40007ffe0ff */
[----:B------:R-:W-:Y:S01]  /*0460*/  ISETP.GE.U32.OR P5, PT, R2, UR8, P1 ;  /* 0x0000000802007c0c */ /* 0x000fe20008fa6470 */
[----:B------:R-:W1:Y:S02]  /*0470*/  @!P0 LDS R17, [R14+-0x4] ;  /* 0xfffffc000e118984 */ /* 0x000e640000000800 */
[----:B--2---:R-:W-:Y:S01]  /*0480*/  @!P6 IMAD.IADD R6, R6, 0x1, R19 ;  /* 0x000000010606e824 */ /* 0x004fe200078e0213 */
[----:B------:R-:W-:-:S02]  /*0490*/  ISETP.GE.U32.OR P6, PT, R18, UR8, P1 ;  /* 0x0000000812007c0c */ /* 0x000fc40008fc6470 */
[----:B------:R-:W-:Y:S01]  /*04a0*/  ISETP.GE.U32.OR P1, PT, R8, UR8, P1 ;  /* 0x0000000808007c0c */ /* 0x000fe20008f26470 */
[----:B------:R-:W2:Y:S01]  /*04b0*/  @!P4 LDS R19, [R13+-0x4] ;  /* 0xfffffc000d13c984 */ /* 0x000ea20000000800 */
[----:B------:R-:W-:-:S05]  /*04c0*/  @!P4 VIADD R7, R7, 0x1 ;  /* 0x000000010707c836 */ /* 0x000fca0000000000 */
[----:B------:R-:W3:Y:S01]  /*04d0*/  @!P5 LDS R21, [R5+-0x4] ;  /* 0xfffffc000515d984 */ /* 0x000ee20000000800 */
[----:B------:R-:W-:-:S03]  /*04e0*/  @!P5 VIADD R7, R7, 0x1 ;  /* 0x000000010707d836 */ /* 0x000fc60000000000 */
[----:B------:R-:W4:Y:S01]  /*04f0*/  @!P6 LDS R23, [R12+-0x4] ;  /* 0xfffffc000c17e984 */ /* 0x000f220000000800 */
[----:B------:R-:W-:-:S03]  /*0500*/  @!P6 VIADD R7, R7, 0x1 ;  /* 0x000000010707e836 */ /* 0x000fc60000000000 */
[----:B------:R-:W5:Y:S01]  /*0510*/  @!P1 LDS R25, [R10+-0x4] ;  /* 0xfffffc000a199984 */ /* 0x000f620000000800 */
[----:B------:R-:W-:Y:S02]  /*0520*/  @!P1 VIADD R7, R7, 0x1 ;  /* 0x0000000107079836 */ /* 0x000fe40000000000 */
[----:B0-----:R-:W-:-:S04]  /*0530*/  @!P2 IMAD.IADD R6, R6, 0x1, R15 ;  /* 0x000000010606a824 */ /* 0x001fc800078e020f */
[----:B-1----:R-:W-:-:S04]  /*0540*/  @!P0 IMAD.IADD R6, R6, 0x1, R17 ;  /* 0x0000000106068824 */ /* 0x002fc800078e0211 */
[----:B--2---:R-:W-:-:S05]  /*0550*/  @!P4 IMAD.IADD R6, R6, 0x1, R19 ;  /* 0x000000010606c824 */ /* 0x004fca00078e0213 */
[----:B---3--:R-:W-:-:S05]  /*0560*/  @!P5 IADD3 R6, PT, PT, R6, R21, RZ ;  /* 0x000000150606d210 */ /* 0x008fca0007ffe0ff */
[----:B----4-:R-:W-:-:S05]  /*0570*/  @!P6 IMAD.IADD R6, R6, 0x1, R23 ;  /* 0x000000010606e824 */ /* 0x010fca00078e0217 */
[----:B-----5:R-:W-:-:S07]  /*0580*/  @!P1 IADD3 R6, PT, PT, R6, R25, RZ ;  /* 0x0000001906069210 */ /* 0x020fce0007ffe0ff */
.L_x_3:
[----:B------:R-:W-:Y:S05]  /*0590*/  BSYNC.RECONVERGENT B1 ;  /* 0x0000000000017941 */ /* 0x000fea0003800200 */
.L_x_2:
[----:B------:R-:W-:Y:S04]  /*05a0*/  BSSY.RECONVERGENT B1, `(.L_x_4) ;  /* 0x000004b000017945 */ /* 0x000fe80003800200 */
[----:B------:R-:W-:Y:S04]  /*05b0*/  BSSY.RELIABLE B2, `(.L_x_5) ;  /* 0x0000033000027945 */ /* 0x000fe80003800100 */
[----:B------:R-:W-:Y:S05]  /*05c0*/  @P3 BRA `(.L_x_6) ;  /* 0x0000000000bc3947 */ /* 0x000fea0003800000 */
[----:B------:R-:W-:Y:S01]  /*05d0*/  ISETP.GE.U32.AND P0, PT, R3, R4, PT ;  /* 0x000000040300720c */ /* 0x000fe20003f06070 */
[----:B------:R-:W-:Y:S05]  /*05e0*/  @P3 BREAK.RELIABLE B2 ;  /* 0x0000000000023942 */ /* 0x000fea0003800100 */
[C---:B------:R-:W-:Y:S02]  /*05f0*/  ISETP.GE.U32.OR P1, PT, R9.reuse, UR8, P0 ;  /* 0x0000000809007c0c */ /* 0x040fe40008726470 */
[----:B------:R-:W-:Y:S02]  /*0600*/  ISETP.GE.U32.OR P2, PT, R16, UR8, P0 ;  /* 0x0000000810007c0c */ /* 0x000fe40008746470 */
[----:B------:R-:W-:-:S02]  /*0610*/  ISETP.EQ.OR P1, PT, R9, RZ, P1 ;  /* 0x000000ff0900720c */ /* 0x000fc40000f22670 */
[----:B------:R-:W-:Y:S02]  /*0620*/  ISETP.GE.U32.OR P4, PT, R2, UR8, P0 ;  /* 0x0000000802007c0c */ /* 0x000fe40008786470 */
[----:B------:R-:W-:Y:S02]  /*0630*/  ISETP.GE.U32.OR P5, PT, R18, UR8, P0 ;  /* 0x0000000812007c0c */ /* 0x000fe400087a6470 */
[----:B------:R-:W-:-:S05]  /*0640*/  ISETP.GE.U32.OR P0, PT, R8, UR8, P0 ;  /* 0x0000000808007c0c */ /* 0x000fca0008706470 */
[----:B------:R-:W-:Y:S02]  /*0650*/  @!P2 LDS R17, [R13] ;  /* 0x000000000d11a984 */ /* 0x000fe40000000800 */
[----:B------:R-:W-:Y:S02]  /*0660*/  @!P1 VIADD R7, R7, 0x1 ;  /* 0x0000000107079836 */ /* 0x000fe40000000000 */
[----:B------:R-:W0:Y:S03]  /*0670*/  @!P1 LDS R15, [R14] ;  /* 0x000000000e0f9984 */ /* 0x000e260000000800 */
[----:B------:R-:W-:Y:S01]  /*0680*/  @!P2 IADD3 R7, PT, PT, R7, 0x1, RZ ;  /* 0x000000010707a810 */ /* 0x000fe20007ffe0ff */
[----:B------:R-:W1:Y:S04]  /*0690*/  @!P4 LDS R19, [R5] ;  /* 0x000000000513c984 */ /* 0x000e680000000800 */
[----:B------:R-:W2:Y:S01]  /*06a0*/  @!P5 LDS R21, [R12] ;  /* 0x000000000c15d984 */ /* 0x000ea20000000800 */
[----:B------:R-:W-:-:S03]  /*06b0*/  @!P4 VIADD R7, R7, 0x1 ;  /* 0x000000010707c836 */ /* 0x000fc60000000000 */
[----:B------:R-:W3:Y:S02]  /*06c0*/  @!P0 LDS R23, [R10] ;  /* 0x000000000a178984 */ /* 0x000ee40000000800 */
[----:B------:R-:W-:-:S05]  /*06d0*/  @!P5 IADD3 R7, PT, PT, R7, 0x1, RZ ;  /* 0x000000010707d810 */ /* 0x000fca0007ffe0ff */
[----:B------:R-:W-:Y:S02]  /*06e0*/  @!P0 VIADD R7, R7, 0x1 ;  /* 0x0000000107078836 */ /* 0x000fe40000000000 */
[----:B0-----:R-:W-:-:S04]  /*06f0*/  @!P1 IMAD.IADD R6, R6, 0x1, R15 ;  /* 0x0000000106069824 */ /* 0x001fc800078e020f */
[----:B------:R-:W-:-:S04]  /*0700*/  @!P2 IMAD.IADD R6, R6, 0x1, R17 ;  /* 0x000000010606a824 */ /* 0x000fc800078e0211 */
[----:B-1----:R-:W-:-:S04]  /*0710*/  @!P4 IMAD.IADD R6, R6, 0x1, R19 ;  /* 0x000000010606c824 */ /* 0x002fc800078e0213 */
[----:B--2---:R-:W-:-:S04]  /*0720*/  @!P5 IMAD.IADD R6, R6, 0x1, R21 ;  /* 0x000000010606d824 */ /* 0x004fc800078e0215 */
[----:B---3--:R-:W-:Y:S01]  /*0730*/  @!P0 IMAD.IADD R6, R6, 0x1, R23 ;  /* 0x0000000106068824 */ /* 0x008fe200078e0217 */
[----:B------:R-:W-:Y:S06]  /*0740*/  @P3 BRA `(.L_x_7) ;  /* 0x0000000000c03947 */ /* 0x000fec0003800000 */
[----:B------:R-:W-:-:S04]  /*0750*/  IADD3 R3, PT, PT, R3, 0x1, RZ ;  /* 0x0000000103037810 */ /* 0x000fc80007ffe0ff */
[----:B------:R-:W-:-:S04]  /*0760*/  ISETP.GE.U32.AND P0, PT, R3, R4, PT ;  /* 0x000000040300720c */ /* 0x000fc80003f06070 */
[C---:B------:R-:W-:Y:S02]  /*0770*/  ISETP.GE.U32.OR P1, PT, R9.reuse, UR8, P0 ;  /* 0x0000000809007c0c */ /* 0x040fe40008726470 */
[----:B------:R-:W-:Y:S02]  /*0780*/  ISETP.GE.U32.OR P2, PT, R16, UR8, P0 ;  /* 0x0000000810007c0c */ /* 0x000fe40008746470 */
[----:B------:R-:W-:Y:S02]  /*0790*/  ISETP.EQ.OR P1, PT, R9, RZ, P1 ;  /* 0x000000ff0900720c */ /* 0x000fe40000f22670 */
[----:B------:R-:W-:Y:S02]  /*07a0*/  ISETP.GE.U32.OR P4, PT, R2, UR8, P0 ;  /* 0x0000000802007c0c */ /* 0x000fe40008786470 */
[----:B------:R-:W-:Y:S02]  /*07b0*/  ISETP.GE.U32.OR P5, PT, R18, UR8, P0 ;  /* 0x0000000812007c0c */ /* 0x000fe400087a6470 */
[----:B------:R-:W-:-:S05]  /*07c0*/  ISETP.GE.U32.OR P0, PT, R8, UR8, P0 ;  /* 0x0000000808007c0c */ /* 0x000fca0008706470 */
[----:B------:R-:W-:Y:S02]  /*07d0*/  @!P2 LDS R15, [R13+0x4] ;  /* 0x000004000d0fa984 */ /* 0x000fe40000000800 */
[----:B------:R-:W-:Y:S02]  /*07e0*/  @!P1 VIADD R7, R7, 0x1 ;  /* 0x0000000107079836 */ /* 0x000fe40000000000 */
[----:B------:R-:W0:Y:S02]  /*07f0*/  @!P1 LDS R3, [R14+0x4] ;  /* 0x000004000e039984 */ /* 0x000e240000000800 */
[----:B------:R-:W-:Y:S02]  /*0800*/  @!P2 VIADD R7, R7, 0x1 ;  /* 0x000000010707a836 */ /* 0x000fe40000000000 */
[----:B------:R-:W1:Y:S02]  /*0810*/  @!P4 LDS R17, [R5+0x4] ;  /* 0x000004000511c984 */ /* 0x000e640000000800 */
[----:B------:R-:W-:-:S02]  /*0820*/  @!P4 VIADD R7, R7, 0x1 ;  /* 0x000000010707c836 */ /* 0x000fc40000000000 */
[----:B------:R-:W2:Y:S02]  /*0830*/  @!P5 LDS R19, [R12+0x4] ;  /* 0x000004000c13d984 */ /* 0x000ea40000000800 */
[----:B------:R-:W-:Y:S02]  /*0840*/  @!P5 VIADD R7, R7, 0x1 ;  /* 0x000000010707d836 */ /* 0x000fe40000000000 */
[----:B------:R-:W3:Y:S02]  /*0850*/  @!P0 LDS R21, [R10+0x4] ;  /* 0x000004000a158984 */ /* 0x000ee40000000800 */
[----:B------:R-:W-:Y:S02]  /*0860*/  @!P0 VIADD R7, R7, 0x1 ;  /* 0x0000000107078836 */ /* 0x000fe40000000000 */
[----:B0-----:R-:W-:-:S05]  /*0870*/  @!P1 IMAD.IADD R6, R6, 0x1, R3 ;  /* 0x0000000106069824 */ /* 0x001fca00078e0203 */
[----:B------:R-:W-:-:S05]  /*0880*/  @!P2 IADD3 R6, PT, PT, R6, R15, RZ ;  /* 0x0000000f0606a210 */ /* 0x000fca0007ffe0ff */
[----:B-1----:R-:W-:-:S05]  /*0890*/  @!P4 IMAD.IADD R6, R6, 0x1, R17 ;  /* 0x000000010606c824 */ /* 0x002fca00078e0211 */
[----:B--2---:R-:W-:-:S05]  /*08a0*/  @!P5 IADD3 R6, PT, PT, R6, R19, RZ ;  /* 0x000000130606d210 */ /* 0x004fca0007ffe0ff */
[----:B---3--:R-:W-:-:S07]  /*08b0*/  @!P0 IMAD.IADD R6, R6, 0x1, R21 ;  /* 0x0000000106068824 */ /* 0x008fce00078e0215 */
.L_x_6:
[----:B------:R-:W-:Y:S05]  /*08c0*/  @P3 BREAK.RELIABLE B2 ;  /* 0x0000000000023942 */ /* 0x000fea0003800100 */
[----:B------:R-:W-:Y:S05]  /*08d0*/  @P3 BRA `(.L_x_7) ;  /* 0x00000000005c3947 */ /* 0x000fea0003800000 */
[----:B------:R-:W-:Y:S05]  /*08e0*/  BSYNC.RELIABLE B2 ;  /* 0x0000000000027941 */ /* 0x000fea0003800100 */
.L_x_5:
        /* <DEDUP_REMOVED lines=16> */
[----:B------:R-:W-:Y:S01]  /*09f0*/  @!P0 VIADD R7, R7, 0x1 ;  /* 0x0000000107078836 */ /* 0x000fe20000000000 */
[----:B0-----:R-:W-:-:S05]  /*0a00*/  @!P1 IADD3 R6, PT, PT, R6, R3, RZ ;  /* 0x0000000306069210 */ /* 0x001fca0007ffe0ff */
[----:B------:R-:W-:-:S05]  /*0a10*/  @!P2 IMAD.IADD R6, R6, 0x1, R13 ;  /* 0x000000010606a824 */ /* 0x000fca00078e020d */
[----:B-1----:R-:W-:-:S05]  /*0a20*/  @!P3 IADD3 R6, PT, PT, R6, R5, RZ ;  /* 0x000000050606b210 */ /* 0x002fca0007ffe0ff */
[----:B--2---:R-:W-:-:S05]  /*0a30*/  @!P4 IMAD.IADD R6, R6, 0x1, R9 ;  /* 0x000000010606c824 */ /* 0x004fca00078e0209 */
[----:B---3--:R-:W-:-:S07]  /*0a40*/  @!P0 IADD3 R6, PT, PT, R6, R11, RZ ;  /* 0x0000000b06068210 */ /* 0x008fce0007ffe0ff */
.L_x_7:
[----:B------:R-:W-:Y:S05]  /*0a50*/  BSYNC.RECONVERGENT B1 ;  /* 0x0000000000017941 */ /* 0x000fea0003800200 */
.L_x_4:
[-C--:B------:R-:W-:Y:S02]  /*0a60*/  IABS R5, R7.reuse ;  /* 0x0000000700057213 */ /* 0x080fe40000000000 */
[----:B------:R-:W-:Y:S02]  /*0a70*/  IABS R10, R6 ;  /* 0x00000006000a7213 */ /* 0x000fe40000000000 */
[----:B------:R-:W0:Y:S01]  /*0a80*/  I2F.RP R4, R5 ;  /* 0x0000000500047306 */ /* 0x000e220000209400 */
[-C--:B------:R-:W-:Y:S02]  /*0a90*/  IABS R11, R7.reuse ;  /* 0x00000007000b7213 */ /* 0x080fe40000000000 */
[----:B------:R-:W-:-:S04]  /*0aa0*/  LOP3.LUT R6, R6, R7, RZ, 0x3c, !PT ;  /* 0x0000000706067212 */ /* 0x000fc800078e3cff */
[----:B------:R-:W-:Y:S01]  /*0ab0*/  ISETP.GE.AND P2, PT, R6, RZ, PT ;  /* 0x000000ff0600720c */ /* 0x000fe20003f46270 */
[----:B0-----:R-:W0:Y:S02]  /*0ac0*/  MUFU.RCP R4, R4 ;  /* 0x0000000400047308 */ /* 0x001e240000001000 */
[----:B0-----:R-:W-:Y:S02]  /*0ad0*/  VIADD R2, R4, 0xffffffe ;  /* 0x0ffffffe04027836 */ /* 0x001fe40000000000 */
[----:B------:R-:W-:-:S04]  /*0ae0*/  IMAD.MOV R4, RZ, RZ, -R11 ;  /* 0x000000ffff047224 */ /* 0x000fc800078e0a0b */
[----:B------:R0:W1:Y:S02]  /*0af0*/  F2I.FTZ.U32.TRUNC.NTZ R3, R2 ;  /* 0x0000000200037305 */ /* 0x000064000021f000 */
[----:B0-----:R-:W-:Y:S02]  /*0b00*/  HFMA2 R2, -RZ, RZ, 0, 0 ;  /* 0x00000000ff027431 */ /* 0x001fe400000001ff */
[----:B-1----:R-:W-:-:S04]  /*0b10*/  IMAD.MOV R8, RZ, RZ, -R3 ;  /* 0x000000ffff087224 */ /* 0x002fc800078e0a03 */
[----:B------:R-:W-:Y:S02]  /*0b20*/  IMAD R9, R8, R5, RZ ;  /* 0x0000000508097224 */ /* 0x000fe400078e02ff */
[----:B------:R-:W-:Y:S02]  /*0b30*/  IMAD.MOV.U32 R8, RZ, RZ, R10 ;  /* 0x000000ffff087224 */ /* 0x000fe400078e000a */
[----:B------:R-:W-:-:S06]  /*0b40*/  IMAD.HI.U32 R3, R3, R9, R2 ;  /* 0x0000000903037227 */ /* 0x000fcc00078e0002 */
[----:B------:R-:W-:-:S04]  /*0b50*/  IMAD.HI.U32 R3, R3, R8, RZ ;  /* 0x0000000803037227 */ /* 0x000fc800078e00ff */
[----:B------:R-:W-:-:S05]  /*0b60*/  IMAD R2, R3, R4, R8 ;  /* 0x0000000403027224 */ /* 0x000fca00078e0208 */
[----:B------:R-:W-:-:S13]  /*0b70*/  ISETP.GT.U32.AND P1, PT, R5, R2, PT ;  /* 0x000000020500720c */ /* 0x000fda0003f24070 */
[----:B------:R-:W-:Y:S02]  /*0b80*/  @!P1 IMAD.IADD R2, R2, 0x1, -R5 ;  /* 0x0000000102029824 */ /* 0x000fe400078e0a05 */
[----:B------:R-:W-:Y:S01]  /*0b90*/  @!P1 VIADD R3, R3, 0x1 ;  /* 0x0000000103039836 */ /* 0x000fe20000000000 */
[----:B------:R-:W-:Y:S02]  /*0ba0*/  ISETP.NE.AND P1, PT, R7, RZ, PT ;  /* 0x000000ff0700720c */ /* 0x000fe40003f25270 */
[----:B------:R-:W-:-:S13]  /*0bb0*/  ISETP.GE.U32.AND P0, PT, R2, R5, PT ;  /* 0x000000050200720c */ /* 0x000fda0003f06070 */
[----:B------:R-:W-:-:S05]  /*0bc0*/  @P0 IADD3 R3, PT, PT, R3, 0x1, RZ ;  /* 0x0000000103030810 */ /* 0x000fca0007ffe0ff */
[----:B------:R-:W-:-:S04]  /*0bd0*/  IMAD.MOV.U32 R5, RZ, RZ, R3 ;  /* 0x000000ffff057224 */ /* 0x000fc800078e0003 */
[----:B------:R-:W-:Y:S01]  /*0be0*/  @!P2 IMAD.MOV R5, RZ, RZ, -R5 ;  /* 0x000000ffff05a224 */ /* 0x000fe200078e0a05 */
[----:B------:R-:W-:-:S07]  /*0bf0*/  @!P1 LOP3.LUT R5, RZ, R7, RZ, 0x33, !PT ;  /* 0x00000007ff059212 */ /* 0x000fce00078e33ff */
.L_x_1:
[----:B------:R-:W-:Y:S05]  /*0c00*/  BSYNC.RECONVERGENT B0 ;  /* 0x0000000000007941 */ /* 0x000fea0003800200 */
.L_x_0:
[----:B------:R-:W-:Y:S05]  /*0c10*/  WARPSYNC.ALL ;  /* 0x0000000000007948 */ /* 0x000fea0003800000 */
[----:B------:R-:W1:Y:S02]  /*0c20*/  LDC.64 R2, c[0x0][0x388] ;  /* 0x0000e200ff027b82 */ /* 0x000e640000000a00 */
[----:B-1----:R-:W-:-:S05]  /*0c30*/  IMAD.WIDE R2, R0, 0x4, R2 ;  /* 0x0000000400027825 */ /* 0x002fca00078e0202 */
[----:B------:R-:W-:Y:S01]  /*0c40*/  STG.E desc[UR6][R2.64], R5 ;  /* 0x0000000502007986 */ /* 0x000fe2000c101906 */
[----:B------:R-:W-:Y:S05]  /*0c50*/  EXIT ;  /* 0x000000000000794d */ /* 0x000fea0003800000 */
.L_x_8:
[----:B------:R-:W-:-:S00]  /*0c60*/  BRA `(.L_x_8) ;  /* 0xfffffffc00fc7947 */ /* 0x000fc0000383ffff */
[----:B------:R-:W-:-:S00]  /*0c70*/  NOP ;  /* 0x0000000000007918 */ /* 0x000fc00000000000 */
        /* <DEDUP_REMOVED lines=8> */
.L_x_34:


//--------------------- .text._Z11HistoKernelPjS_ --------------------------
	.section	.text._Z11HistoKernelPjS_,"ax",@progbits
	.align	128
        .global         _Z11HistoKernelPjS_
        .type           _Z11HistoKernelPjS_,@function
        .size           _Z11HistoKernelPjS_,(.L_x_35 - _Z11HistoKernelPjS_)
        .other          _Z11HistoKernelPjS_,@"STO_CUDA_ENTRY STV_DEFAULT"
_Z11HistoKernelPjS_:
.text._Z11HistoKernelPjS_:
[----:B------:R-:W-:Y:S01]  /*0000*/  LDC R1, c[0x0][0x37c] ;  /* 0x0000df00ff017b82 */ /* 0x000fe20000000800 */
[----:B------:R-:W0:Y:S07]  /*0010*/  S2R R0, SR_TID.Y ;  /* 0x0000000000007919 */ /* 0x000e2e0000002200 */
[----:B------:R-:W1:Y:S01]  /*0020*/  LDC R7, c[0x0][0x370] ;  /* 0x0000dc00ff077b82 */ /* 0x000e620000000800 */
[----:B------:R-:W2:Y:S01]  /*0030*/  LDCU UR8, c[0x0][0x360] ;  /* 0x00006c00ff0877ac */ /* 0x000ea20008000800 */
[----:B------:R-:W2:Y:S01]  /*0040*/  S2R R5, SR_TID.X ;  /* 0x0000000000057919 */ /* 0x000ea20000002100 */
[----:B------:R-:W3:Y:S05]  /*0050*/  LDCU.64 UR4, c[0x0][0x358] ;  /* 0x00006b00ff0477ac */ /* 0x000eea0008000a00 */
[----:B------:R-:W0:Y:S08]  /*0060*/  S2UR UR7, SR_CTAID.Y ;  /* 0x00000000000779c3 */ /* 0x000e300000002600 */
[----:B------:R-:W0:Y:S08]  /*0070*/  LDC R9, c[0x0][0x364] ;  /* 0x0000d900ff097b82 */ /* 0x000e300000000800 */
[----:B------:R-:W1:Y:S08]  /*0080*/  S2UR UR6, SR_CTAID.X ;  /* 0x00000000000679c3 */ /* 0x000e700000002500 */
[----:B------:R-:W4:Y:S01]  /*0090*/  LDC.64 R2, c[0x0][0x380] ;  /* 0x0000e000ff027b82 */ /* 0x000f220000000a00 */
[----:B0-----:R-:W-:-:S04]  /*00a0*/  IMAD R0, R9, UR7, R0 ;  /* 0x0000000709007c24 */ /* 0x001fc8000f8e0200 */
[----:B-1----:R-:W-:Y:S01]  /*00b0*/  IMAD R0, R0, R7, UR6 ;  /* 0x0000000600007e24 */ /* 0x002fe2000f8e0207 */
[----:B------:R-:W0:Y:S03]  /*00c0*/  LDCU.64 UR6, c[0x0][0x388] ;  /* 0x00007100ff0677ac */ /* 0x000e260008000a00 */
[----:B--2---:R-:W-:-:S04]  /*00d0*/  IMAD R5, R0, UR8, R5 ;  /* 0x0000000800057c24 */ /* 0x004fc8000f8e0205 */
[----:B----4-:R-:W-:-:S06]  /*00e0*/  IMAD.WIDE.U32 R2, R5, 0x4, R2 ;  /* 0x0000000405027825 */ /* 0x010fcc00078e0002 */
[----:B---3--:R-:W2:Y:S01]  /*00f0*/  LDG.E R2, desc[UR4][R2.64] ;  /* 0x0000000402027981 */ /* 0x008ea2000c1e1900 */
[----:B------:R-:W-:Y:S01]  /*0100*/  HFMA2 R7, -RZ, RZ, 0, 5.9604644775390625e-08 ;  /* 0x00000001ff077431 */ /* 0x000fe200000001ff */
[----:B--2---:R-:W-:-:S04]  /*0110*/  SHF.L.U32 R0, R2, 0x2, RZ ;  /* 0x0000000202007819 */ /* 0x004fc800000006ff */
[----:B------:R-:W-:-:S04]  /*0120*/  LOP3.LUT R0, R0, 0x3fc, RZ, 0xc0, !PT ;  /* 0x000003fc00007812 */ /* 0x000fc800078ec0ff */
[----:B0-----:R-:W-:-:S04]  /*0130*/  IADD3 R4, P0, PT, R0, UR6, RZ ;  /* 0x0000000600047c10 */ /* 0x001fc8000ff1e0ff */
[----:B------:R-:W-:-:S05]  /*0140*/  IADD3.X R5, PT, PT, RZ, UR7, RZ, P0, !PT ;  /* 0x00000007ff057c10 */ /* 0x000fca00087fe4ff */
[----:B------:R-:W-:Y:S01]  /*0150*/  REDG.E.ADD.STRONG.GPU desc[UR4][R4.64], R7 ;  /* 0x000000070400798e */ /* 0x000fe2000c12e104 */
[----:B------:R-:W-:Y:S05]  /*0160*/  EXIT ;  /* 0x000000000000794d */ /* 0x000fea0003800000 */
.L_x_9:
        /* <DEDUP_REMOVED lines=9> */
.L_x_35:


//--------------------- .text._Z9LumKernelPjS_    --------------------------
	.section	.text._Z9LumKernelPjS_,"ax",@progbits
	.align	128
        .global         _Z9LumKernelPjS_
        .type           _Z9LumKernelPjS_,@function
        .size           _Z9LumKernelPjS_,(.L_x_36 - _Z9LumKernelPjS_)
        .other          _Z9LumKernelPjS_,@"STO_CUDA_ENTRY STV_DEFAULT"
_Z9LumKernelPjS_:
.text._Z9LumKernelPjS_:
[----:B------:R-:W-:Y:S01]  /*0000*/  LDC R1, c[0x0][0x37c] ;  /* 0x0000df00ff017b82 */ /* 0x000fe20000000800 */
[----:B------:R-:W0:Y:S07]  /*0010*/  S2R R0, SR_TID.Y ;  /* 0x0000000000007919 */ /* 0x000e2e0000002200 */
[----:B------:R-:W1:Y:S01]  /*0020*/  LDC R7, c[0x0][0x370] ;  /* 0x0000dc00ff077b82 */ /* 0x000e620000000800 */
[----:B------:R-:W2:Y:S01]  /*0030*/  LDCU UR7, c[0x0][0x360] ;  /* 0x00006c00ff0777ac */ /* 0x000ea20008000800 */
[----:B------:R-:W2:Y:S06]  /*0040*/  S2R R5, SR_TID.X ;  /* 0x0000000000057919 */ /* 0x000eac0000002100 */
[----:B------:R-:W0:Y:S08]  /*0050*/  S2UR UR4, SR_CTAID.Y ;  /* 0x00000000000479c3 */ /* 0x000e300000002600 */
[----:B------:R-:W0:Y:S08]  /*0060*/  LDC R9, c[0x0][0x364] ;  /* 0x0000d900ff097b82 */ /* 0x000e300000000800 */
[----:B------:R-:W1:Y:S08]  /*0070*/  S2UR UR6, SR_CTAID.X ;  /* 0x00000000000679c3 */ /* 0x000e700000002500 */
[----:B------:R-:W3:Y:S01]  /*0080*/  LDC.64 R2, c[0x0][0x380] ;  /* 0x0000e000ff027b82 */ /* 0x000ee20000000a00 */
[----:B0-----:R-:W-:Y:S01]  /*0090*/  IMAD R0, R9, UR4, R0 ;  /* 0x0000000409007c24 */ /* 0x001fe2000f8e0200 */
[----:B------:R-:W0:Y:S03]  /*00a0*/  LDCU.64 UR4, c[0x0][0x358] ;  /* 0x00006b00ff0477ac */ /* 0x000e260008000a00 */
[----:B-1----:R-:W-:-:S04]  /*00b0*/  IMAD R0, R0, R7, UR6 ;  /* 0x0000000600007e24 */ /* 0x002fc8000f8e0207 */
[----:B--2---:R-:W-:-:S05]  /*00c0*/  IMAD R0, R0, UR7, R5 ;  /* 0x0000000700007c24 */ /* 0x004fca000f8e0205 */
[----:B------:R-:W-:-:S05]  /*00d0*/  LEA R11, R0, R0, 0x1 ;  /* 0x00000000000b7211 */ /* 0x000fca00078e08ff */
[----:B---3--:R-:W-:-:S05]  /*00e0*/  IMAD.WIDE.U32 R2, R11, 0x4, R2 ;  /* 0x000000040b027825 */ /* 0x008fca00078e0002 */
[----:B0-----:R-:W2:Y:S04]  /*00f0*/  LDG.E.U8 R10, desc[UR4][R2.64+0x4] ;  /* 0x00000404020a7981 */ /* 0x001ea8000c1e1100 */
[----:B------:R-:W3:Y:S04]  /*0100*/  LDG.E.U8 R0, desc[UR4][R2.64] ;  /* 0x0000000402007981 */ /* 0x000ee8000c1e1100 */
[----:B------:R-:W4:Y:S01]  /*0110*/  LDG.E.U8 R8, desc[UR4][R2.64+0x8] ;  /* 0x0000080402087981 */ /* 0x000f22000c1e1100 */
[----:B------:R-:W-:Y:S01]  /*0120*/  UMOV UR6, 0xae147ae1 ;  /* 0xae147ae100067882 */ /* 0x000fe20000000000 */
[----:B------:R-:W-:Y:S01]  /*0130*/  UMOV UR7, 0x3fe2e147 ;  /* 0x3fe2e14700077882 */ /* 0x000fe20000000000 */
[----:B--2---:R-:W0:Y:S08]  /*0140*/  I2F.F64.U16 R6, R10 ;  /* 0x0000000a00067312 */ /* 0x004e300000101800 */
[----:B---3--:R-:W1:Y:S01]  /*0150*/  I2F.F64.U16 R4, R0 ;  /* 0x0000000000047312 */ /* 0x008e620000101800 */
[----:B0-----:R-:W-:-:S07]  /*0160*/  DMUL R6, R6, UR6 ;  /* 0x0000000606067c28 */ /* 0x001fce0008000000 */
[----:B----4-:R-:W0:Y:S01]  /*0170*/  I2F.F64.U16 R8, R8 ;  /* 0x0000000800087312 */ /* 0x010e220000101800 */
[----:B------:R-:W-:Y:S01]  /*0180*/  UMOV UR6, 0x33333333 ;  /* 0x3333333300067882 */ /* 0x000fe20000000000 */
[----:B------:R-:W-:Y:S02]  /*0190*/  UMOV UR7, 0x3fd33333 ;  /* 0x3fd3333300077882 */ /* 0x000fe40000000000 */
[----:B-1----:R-:W-:Y:S01]  /*01a0*/  DFMA R4, R4, UR6, R6 ;  /* 0x0000000604047c2b */ /* 0x002fe20008000006 */
[----:B------:R-:W-:Y:S01]  /*01b0*/  UMOV UR6, 0xc28f5c29 ;  /* 0xc28f5c2900067882 */ /* 0x000fe20000000000 */
[----:B------:R-:W-:Y:S01]  /*01c0*/  UMOV UR7, 0x3fbc28f5 ;  /* 0x3fbc28f500077882 */ /* 0x000fe20000000000 */
[----:B------:R-:W1:Y:S05]  /*01d0*/  LDC.64 R6, c[0x0][0x388] ;  /* 0x0000e200ff067b82 */ /* 0x000e6a0000000a00 */
[----:B0-----:R-:W-:-:S10]  /*01e0*/  DFMA R4, R8, UR6, R4 ;  /* 0x0000000608047c2b */ /* 0x001fd40008000004 */
[----:B------:R-:W0:Y:S01]  /*01f0*/  F2I.U32.F64.TRUNC R4, R4 ;  /* 0x0000000400047311 */ /* 0x000e22000030d000 */
[----:B-1----:R-:W-:Y:S01]  /*0200*/  IMAD.WIDE.U32 R2, R11, 0x4, R6 ;  /* 0x000000040b027825 */ /* 0x002fe200078e0006 */
[----:B0-----:R-:W-:-:S05]  /*0210*/  LOP3.LUT R7, R4, 0xff, RZ, 0xc0, !PT ;  /* 0x000000ff04077812 */ /* 0x001fca00078ec0ff */
[----:B------:R-:W-:Y:S04]  /*0220*/  STG.E desc[UR4][R2.64], R7 ;  /* 0x0000000702007986 */ /* 0x000fe8000c101904 */
[----:B------:R-:W-:Y:S04]  /*0230*/  STG.E desc[UR4][R2.64+0x4], R7 ;  /* 0x0000040702007986 */ /* 0x000fe8000c101904 */
[----:B------:R-:W-:Y:S01]  /*0240*/  STG.E desc[UR4][R2.64+0x8], R7 ;  /* 0x0000080702007986 */ /* 0x000fe2000c101904 */
[----:B------:R-:W-:Y:S05]  /*0250*/  EXIT ;  /* 0x000000000000794d */ /* 0x000fea0003800000 */
.L_x_10:
        /* <DEDUP_REMOVED lines=10> */
.L_x_36:


//--------------------- .text._Z9SATKernelPjS_j   --------------------------
	.section	.text._Z9SATKernelPjS_j,"ax",@progbits
	.align	128
        .global         _Z9SATKernelPjS_j
        .type           _Z9SATKernelPjS_j,@function
        .size           _Z9SATKernelPjS_j,(.L_x_37 - _Z9SATKernelPjS_j)
        .other          _Z9SATKernelPjS_j,@"STO_CUDA_ENTRY STV_DEFAULT"
_Z9SATKernelPjS_j:
.text._Z9SATKernelPjS_j:
[----:B------:R-:W-:Y:S01]  /*0000*/  LDC R1, c[0x0][0x37c] ;  /* 0x0000df00ff017b82 */ /* 0x000fe20000000800 */
[----:B------:R-:W0:Y:S07]  /*0010*/  S2R R2, SR_TID.X ;  /* 0x0000000000027919 */ /* 0x000e2e0000002100 */
[----:B------:R-:W1:Y:S01]  /*0020*/  LDC.64 R6, c[0x0][0x380] ;  /* 0x0000e000ff067b82 */ /* 0x000e620000000a00 */
[----:B------:R-:W0:Y:S01]  /*0030*/  LDCU UR4, c[0x0][0x390] ;  /* 0x00007200ff0477ac */ /* 0x000e220008000800 */
[----:B------:R-:W0:Y:S01]  /*0040*/  S2R R3, SR_TID.Y ;  /* 0x0000000000037919 */ /* 0x000e220000002200 */
[----:B------:R-:W2:Y:S01]  /*0050*/  LDCU.64 UR6, c[0x0][0x358] ;  /* 0x00006b00ff0677ac */ /* 0x000ea20008000a00 */
[----:B0-----:R-:W-:-:S04]  /*0060*/  IMAD R0, R3, UR4, R2 ;  /* 0x0000000403007c24 */ /* 0x001fc8000f8e0202 */
[----:B-1----:R-:W-:-:S05]  /*0070*/  IMAD.WIDE.U32 R6, R0, 0x4, R6 ;  /* 0x0000000400067825 */ /* 0x002fca00078e0006 */
[----:B--2---:R0:W2:Y:S01]  /*0080*/  LDG.E R10, desc[UR6][R6.64] ;  /* 0x00000006060a7981 */ /* 0x0040a2000c1e1900 */
[----:B------:R-:W1:Y:S01]  /*0090*/  S2UR UR5, SR_CgaCtaId ;  /* 0x00000000000579c3 */ /* 0x000e620000008800 */
[----:B------:R-:W-:Y:S01]  /*00a0*/  UMOV UR4, 0x400 ;  /* 0x0000040000047882 */ /* 0x000fe20000000000 */
[----:B------:R-:W-:Y:S01]  /*00b0*/  VIADD R4, R3, 0x1 ;  /* 0x0000000103047836 */ /* 0x000fe20000000000 */
[----:B------:R-:W-:Y:S01]  /*00c0*/  BSSY.RECONVERGENT B0, `(.L_x_11) ;  /* 0x0000056000007945 */ /* 0x000fe20003800200 */
[----:B------:R-:W-:-:S03]  /*00d0*/  IMAD.MOV.U32 R9, RZ, RZ, RZ ;  /* 0x000000ffff097224 */ /* 0x000fc600078e00ff */
[C---:B------:R-:W-:Y:S02]  /*00e0*/  LOP3.LUT R5, R4.reuse, 0x7, RZ, 0xc0, !PT ;  /* 0x0000000704057812 */ /* 0x040fe400078ec0ff */
[----:B0-----:R-:W-:Y:S01]  /*00f0*/  LOP3.LUT R7, R4, 0x7f8, RZ, 0xc0, !PT ;  /* 0x000007f804077812 */ /* 0x001fe200078ec0ff */
[----:B------:R-:W-:Y:S02]  /*0100*/  IMAD.MOV.U32 R6, RZ, RZ, RZ ;  /* 0x000000ffff067224 */ /* 0x000fe400078e00ff */
[----:B------:R-:W-:-:S05]  /*0110*/  VIADD R8, R5, 0xffffffff ;  /* 0xffffffff05087836 */ /* 0x000fca0000000000 */
[----:B------:R-:W-:Y:S02]  /*0120*/  ISETP.GE.U32.AND P0, PT, R8, 0x3, PT ;  /* 0x000000030800780c */ /* 0x000fe40003f06070 */
[----:B------:R-:W-:Y:S01]  /*0130*/  IADD3 R8, PT, PT, -R7, RZ, RZ ;  /* 0x000000ff07087210 */ /* 0x000fe20007ffe1ff */
[----:B-1----:R-:W-:-:S06]  /*0140*/  ULEA UR4, UR5, UR4, 0x18 ;  /* 0x0000000405047291 */ /* 0x002fcc000f8ec0ff */
[----:B------:R-:W-:-:S05]  /*0150*/  LEA R11, R0, UR4, 0x2 ;  /* 0x00000004000b7c11 */ /* 0x000fca000f8e10ff */
[----:B--2---:R0:W-:Y:S01]  /*0160*/  STS [R11], R10 ;  /* 0x0000000a0b007388 */ /* 0x0041e20000000800 */
[----:B------:R-:W-:Y:S06]  /*0170*/  BAR.SYNC.DEFER_BLOCKING 0x0 ;  /* 0x0000000000007b1d */ /* 0x000fec0000010000 */
.L_x_20:
[----:B------:R-:W-:Y:S01]  /*0180*/  ISETP.GE.U32.AND P1, PT, R3, 0x7, PT ;  /* 0x000000070300780c */ /* 0x000fe20003f26070 */
[----:B------:R-:W-:Y:S01]  /*0190*/  BSSY.RECONVERGENT B1, `(.L_x_12) ;  /* 0x0000020000017945 */ /* 0x000fe20003800200 */
[----:B0-----:R-:W-:-:S11]  /*01a0*/  IMAD.MOV.U32 R10, RZ, RZ, RZ ;  /* 0x000000ffff0a7224 */ /* 0x001fd600078e00ff */
[----:B------:R-:W-:Y:S05]  /*01b0*/  @!P1 BRA `(.L_x_13) ;  /* 0x0000000000749947 */ /* 0x000fea0003800000 */
[----:B------:R-:W0:Y:S01]  /*01c0*/  LDC R13, c[0x0][0x390] ;  /* 0x0000e400ff0d7b82 */ /* 0x000e220000000800 */
[----:B------:R-:W-:Y:S01]  /*01d0*/  BSSY.RECONVERGENT B2, `(.L_x_14) ;  /* 0x000001a000027945 */ /* 0x000fe20003800200 */
[----:B------:R-:W-:Y:S01]  /*01e0*/  LEA R10, R9, UR4, 0x2 ;  /* 0x00000004090a7c11 */ /* 0x000fe2000f8e10ff */
[----:B------:R-:W-:-:S07]  /*01f0*/  IMAD.MOV.U32 R11, RZ, RZ, R8 ;  /* 0x000000ffff0b7224 */ /* 0x000fce00078e0008 */
.L_x_15:
[----:B0-----:R-:W-:Y:S01]  /*0200*/  IMAD R12, R13, 0x4, R10 ;  /* 0x000000040d0c7824 */ /* 0x001fe200078e020a */
[----:B------:R0:W-:Y:S01]  /*0210*/  LDS R15, [R10] ;  /* 0x000000000a0f7984 */ /* 0x0001e20000000800 */
[----:B------:R-:W-:-:S03]  /*0220*/  VIADD R11, R11, 0x8 ;  /* 0x000000080b0b7836 */ /* 0x000fc60000000000 */
[----:B------:R-:W-:Y:S02]  /*0230*/  LEA R14, R13, R12, 0x2 ;  /* 0x0000000c0d0e7211 */ /* 0x000fe400078e10ff */
[----:B------:R-:W1:Y:S01]  /*0240*/  LDS R12, [R12] ;  /* 0x000000000c0c7984 */ /* 0x000e620000000800 */
[----:B------:R-:W-:Y:S01]  /*0250*/  ISETP.NE.AND P1, PT, R11, RZ, PT ;  /* 0x000000ff0b00720c */ /* 0x000fe20003f25270 */
[C---:B0-----:R-:W-:Y:S02]  /*0260*/  IMAD R10, R13.reuse, 0x20, R10 ;  /* 0x000000200d0a7824 */ /* 0x041fe400078e020a */
[C---:B------:R-:W-:Y:S02]  /*0270*/  IMAD R16, R13.reuse, 0x4, R14 ;  /* 0x000000040d107824 */ /* 0x040fe400078e020e */
[----:B------:R-:W-:Y:S02]  /*0280*/  LDS R14, [R14] ;  /* 0x000000000e0e7984 */ /* 0x000fe40000000800 */
[----:B------:R-:W-:-:S02]  /*0290*/  IMAD R18, R13, 0x4, R16 ;  /* 0x000000040d127824 */ /* 0x000fc400078e0210 */
[----:B------:R-:W0:Y:S02]  /*02a0*/  LDS R16, [R16] ;  /* 0x0000000010107984 */ /* 0x000e240000000800 */
[C---:B------:R-:W-:Y:S02]  /*02b0*/  IMAD R20, R13.reuse, 0x4, R18 ;  /* 0x000000040d147824 */ /* 0x040fe400078e0212 */
[----:B------:R-:W-:Y:S03]  /*02c0*/  LDS R18, [R18] ;  /* 0x0000000012127984 */ /* 0x000fe60000000800 */
[C---:B------:R-:W-:Y:S02]  /*02d0*/  LEA R22, R13.reuse, R20, 0x2 ;  /* 0x000000140d167211 */ /* 0x040fe400078e10ff */
[----:B------:R-:W2:Y:S03]  /*02e0*/  LDS R20, [R20] ;  /* 0x0000000014147984 */ /* 0x000ea60000000800 */
[----:B------:R-:W-:-:S02]  /*02f0*/  IMAD R17, R13, 0x4, R22 ;  /* 0x000000040d117824 */ /* 0x000fc400078e0216 */
[----:B------:R-:W-:Y:S04]  /*0300*/  LDS R22, [R22] ;  /* 0x0000000016167984 */ /* 0x000fe80000000800 */
[----:B------:R-:W3:Y:S01]  /*0310*/  LDS R17, [R17] ;  /* 0x0000000011117984 */ /* 0x000ee20000000800 */
[----:B-1----:R-:W-:-:S04]  /*0320*/  IADD3 R15, PT, PT, R12, R15, R6 ;  /* 0x0000000f0c0f7210 */ /* 0x002fc80007ffe006 */
[----:B0-----:R-:W-:-:S04]  /*0330*/  IADD3 R15, PT, PT, R16, R14, R15 ;  /* 0x0000000e100f7210 */ /* 0x001fc80007ffe00f */
[----:B--2---:R-:W-:-:S04]  /*0340*/  IADD3 R15, PT, PT, R20, R18, R15 ;  /* 0x00000012140f7210 */ /* 0x004fc80007ffe00f */
[----:B---3--:R-:W-:Y:S01]  /*0350*/  IADD3 R6, PT, PT, R17, R22, R15 ;  /* 0x0000001611067210 */ /* 0x008fe20007ffe00f */
[----:B------:R-:W-:Y:S06]  /*0360*/  @P1 BRA `(.L_x_15) ;  /* 0xfffffffc00a41947 */ /* 0x000fec000383ffff */
[----:B------:R-:W-:Y:S05]  /*0370*/  BSYNC.RECONVERGENT B2 ;  /* 0x0000000000027941 */ /* 0x000fea0003800200 */
.L_x_14:
[----:B------:R-:W-:-:S07]  /*0380*/  MOV R10, R7 ;  /* 0x00000007000a7202 */ /* 0x000fce0000000f00 */
.L_x_13:
[----:B------:R-:W-:Y:S05]  /*0390*/  BSYNC.RECONVERGENT B1 ;  /* 0x0000000000017941 */ /* 0x000fea0003800200 */
.L_x_12:
[----:B------:R-:W-:Y:S01]  /*03a0*/  ISETP.NE.AND P1, PT, R5, RZ, PT ;  /* 0x000000ff0500720c */ /* 0x000fe20003f25270 */
[----:B------:R-:W-:-:S12]  /*03b0*/  BSSY.RECONVERGENT B1, `(.L_x_16) ;  /* 0x0000023000017945 */ /* 0x000fd80003800200 */
[----:B------:R-:W-:Y:S05]  /*03c0*/  @!P1 BRA `(.L_x_17) ;  /* 0x0000000000849947 */ /* 0x000fea0003800000 */
[----:B------:R-:W-:Y:S01]  /*03d0*/  BSSY.RECONVERGENT B2, `(.L_x_18) ;  /* 0x0000010000027945 */ /* 0x000fe20003800200 */
[----:B------:R-:W-:-:S03]  /*03e0*/  LOP3.LUT P1, RZ, R4, 0x3, RZ, 0xc0, !PT ;  /* 0x0000000304ff7812 */ /* 0x000fc6000782c0ff */
[----:B------:R-:W-:Y:S10]  /*03f0*/  @!P0 BRA `(.L_x_19) ;  /* 0x0000000000348947 */ /* 0x000ff40003800000 */
[----:B------:R-:W0:Y:S02]  /*0400*/  LDC R14, c[0x0][0x390] ;  /* 0x0000e400ff0e7b82 */ /* 0x000e240000000800 */
[C---:B0-----:R-:W-:Y:S01]  /*0410*/  IMAD R11, R10.reuse, R14, R9 ;  /* 0x0000000e0a0b7224 */ /* 0x041fe200078e0209 */
[----:B------:R-:W-:-:S04]  /*0420*/  IADD3 R10, PT, PT, R10, 0x4, RZ ;  /* 0x000000040a0a7810 */ /* 0x000fc80007ffe0ff */
[----:B------:R-:W-:-:S05]  /*0430*/  LEA R11, R11, UR4, 0x2 ;  /* 0x000000040b0b7c11 */ /* 0x000fca000f8e10ff */
[C---:B------:R-:W-:Y:S02]  /*0440*/  IMAD R12, R14.reuse, 0x4, R11 ;  /* 0x000000040e0c7824 */ /* 0x040fe400078e020b */
[----:B------:R-:W-:Y:S02]  /*0450*/  LDS R11, [R11] ;  /* 0x000000000b0b7984 */ /* 0x000fe40000000800 */
[C---:B------:R-:W-:Y:S02]  /*0460*/  IMAD R13, R14.reuse, 0x4, R12 ;  /* 0x000000040e0d7824 */ /* 0x040fe400078e020c */
[----:B------:R-:W0:Y:S02]  /*0470*/  LDS R12, [R12] ;  /* 0x000000000c0c7984 */ /* 0x000e240000000800 */
[----:B------:R-:W-:Y:S02]  /*0480*/  IMAD R14, R14, 0x4, R13 ;  /* 0x000000040e0e7824 */ /* 0x000fe400078e020d */
[----:B------:R-:W-:Y:S04]  /*0490*/  LDS R13, [R13] ;  /* 0x000000000d0d7984 */ /* 0x000fe80000000800 */
[----:B------:R-:W1:Y:S01]  /*04a0*/  LDS R14, [R14] ;  /* 0x000000000e0e7984 */ /* 0x000e620000000800 */
[----:B0-----:R-:W-:-:S04]  /*04b0*/  IADD3 R6, PT, PT, R12, R11, R6 ;  /* 0x0000000b0c067210 */ /* 0x001fc80007ffe006 */
[----:B-1----:R-:W-:-:S07]  /*04c0*/  IADD3 R6, PT, PT, R14, R13, R6 ;  /* 0x0000000d0e067210 */ /* 0x002fce0007ffe006 */
.L_x_19:
[----:B------:R-:W-:Y:S05]  /*04d0*/  BSYNC.RECONVERGENT B2 ;  /* 0x0000000000027941 */ /* 0x000fea0003800200 */
.L_x_18:
[----:B------:R-:W-:Y:S05]  /*04e0*/  @!P1 BRA `(.L_x_17) ;  /* 0x00000000003c9947 */ /* 0x000fea0003800000 */
[C---:B------:R-:W-:Y:S02]  /*04f0*/  LOP3.LUT P2, RZ, R3.reuse, 0x3, RZ, 0xc0, !PT ;  /* 0x0000000303ff7812 */ /* 0x040fe4000784c0ff */
[----:B------:R-:W-:-:S11]  /*0500*/  LOP3.LUT P1, RZ, R3, 0x1, RZ, 0xc0, !PT ;  /* 0x0000000103ff7812 */ /* 0x000fd6000782c0ff */
[----:B------:R-:W0:Y:S08]  /*0510*/  @P2 LDC R11, c[0x0][0x390] ;  /* 0x0000e400ff0b2b82 */ /* 0x000e300000000800 */
[----:B------:R-:W1:Y:S01]  /*0520*/  @!P1 LDC R13, c[0x0][0x390] ;  /* 0x0000e400ff0d9b82 */ /* 0x000e620000000800 */
[C---:B0-----:R-:W-:Y:S02]  /*0530*/  @P2 IMAD R12, R10.reuse, R11, R9 ;  /* 0x0000000b0a0c2224 */ /* 0x041fe400078e0209 */
[----:B------:R-:W-:-:S03]  /*0540*/  @P2 VIADD R10, R10, 0x2 ;  /* 0x000000020a0a2836 */ /* 0x000fc60000000000 */
[----:B------:R-:W-:Y:S01]  /*0550*/  @P2 LEA R12, R12, UR4, 0x2 ;  /* 0x000000040c0c2c11 */ /* 0x000fe2000f8e10ff */
[----:B-1----:R-:W-:-:S04]  /*0560*/  @!P1 IMAD R10, R10, R13, R9 ;  /* 0x0000000d0a0a9224 */ /* 0x002fc800078e0209 */
[----:B------:R-:W-:Y:S01]  /*0570*/  @P2 IMAD R14, R11, 0x4, R12 ;  /* 0x000000040b0e2824 */ /* 0x000fe200078e020c */
[----:B------:R-:W-:Y:S01]  /*0580*/  @P2 LDS R13, [R12] ;  /* 0x000000000c0d2984 */ /* 0x000fe20000000800 */
[----:B------:R-:W-:-:S04]  /*0590*/  @!P1 LEA R10, R10, UR4, 0x2 ;  /* 0x000000040a0a9c11 */ /* 0x000fc8000f8e10ff */
[----:B------:R-:W0:Y:S04]  /*05a0*/  @P2 LDS R14, [R14] ;  /* 0x000000000e0e2984 */ /* 0x000e280000000800 */
[----:B------:R-:W1:Y:S01]  /*05b0*/  @!P1 LDS R11, [R10] ;  /* 0x000000000a0b9984 */ /* 0x000e620000000800 */
[----:B0-----:R-:W-:-:S04]  /*05c0*/  @P2 IADD3 R6, PT, PT, R14, R13, R6 ;  /* 0x0000000d0e062210 */ /* 0x001fc80007ffe006 */
[----:B-1----:R-:W-:-:S07]  /*05d0*/  @!P1 IADD3 R6, PT, PT, R6, R11, RZ ;  /* 0x0000000b06069210 */ /* 0x002fce0007ffe0ff */
.L_x_17:
[----:B------:R-:W-:Y:S05]  /*05e0*/  BSYNC.RECONVERGENT B1 ;  /* 0x0000000000017941 */ /* 0x000fea0003800200 */
.L_x_16:
[C---:B------:R-:W-:Y:S01]  /*05f0*/  ISETP.NE.AND P1, PT, R9.reuse, R2, PT ;  /* 0x000000020900720c */ /* 0x040fe20003f25270 */
[----:B------:R-:W-:-:S12]  /*0600*/  VIADD R9, R9, 0x1 ;  /* 0x0000000109097836 */ /* 0x000fd80000000000 */
[----:B------:R-:W-:Y:S05]  /*0610*/  @P1 BRA `(.L_x_20) ;  /* 0xfffffff800d81947 */ /* 0x000fea000383ffff */
[----:B------:R-:W-:Y:S05]  /*0620*/  BSYNC.RECONVERGENT B0 ;  /* 0x0000000000007941 */ /* 0x000fea0003800200 */
.L_x_11:
[----:B------:R-:W0:Y:S02]  /*0630*/  LDC.64 R2, c[0x0][0x388] ;  /* 0x0000e200ff027b82 */ /* 0x000e240000000a00 */
[----:B0-----:R-:W-:-:S05]  /*0640*/  IMAD.WIDE.U32 R2, R0, 0x4, R2 ;  /* 0x0000000400027825 */ /* 0x001fca00078e0002 */
[----:B------:R-:W-:Y:S01]  /*0650*/  STG.E desc[UR6][R2.64], R6 ;  /* 0x0000000602007986 */ /* 0x000fe2000c101906 */
[----:B------:R-:W-:Y:S05]  /*0660*/  EXIT ;  /* 0x000000000000794d */ /* 0x000fea0003800000 */
.L_x_21:
        /* <DEDUP_REMOVED lines=9> */
.L_x_37:


//--------------------- .text._Z14SATKernelNaivePjS_j --------------------------
	.section	.text._Z14SATKernelNaivePjS_j,"ax",@progbits
	.align	128
        .global         _Z14SATKernelNaivePjS_j
        .type           _Z14SATKernelNaivePjS_j,@function
        .size           _Z14SATKernelNaivePjS_j,(.L_x_38 - _Z14SATKernelNaivePjS_j)
        .other          _Z14SATKernelNaivePjS_j,@"STO_CUDA_ENTRY STV_DEFAULT"
_Z14SATKernelNaivePjS_j:
.text._Z14SATKernelNaivePjS_j:
[----:B------:R-:W-:Y:S01]  /*0000*/  LDC R1, c[0x0][0x37c] ;  /* 0x0000df00ff017b82 */ /* 0x000fe20000000800 */
[----:B------:R-:W0:Y:S01]  /*0010*/  S2R R0, SR_TID.Y ;  /* 0x0000000000007919 */ /* 0x000e220000002200 */
[----:B------:R-:W-:Y:S01]  /*0020*/  HFMA2 R2, -RZ, RZ, 0, 0 ;  /* 0x00000000ff027431 */ /* 0x000fe200000001ff */
[----:B------:R-:W-:Y:S01]  /*0030*/  BSSY.RECONVERGENT B0, `(.L_x_22) ;  /* 0x00000b6000007945 */ /* 0x000fe20003800200 */
[----:B------:R-:W-:Y:S01]  /*0040*/  IMAD.MOV.U32 R26, RZ, RZ, RZ ;  /* 0x000000ffff1a7224 */ /* 0x000fe200078e00ff */
[----:B------:R-:W1:Y:S01]  /*0050*/  S2R R3, SR_TID.X ;  /* 0x0000000000037919 */ /* 0x000e620000002100 */
[----:B------:R-:W2:Y:S01]  /*0060*/  LDCU.64 UR4, c[0x0][0x358] ;  /* 0x00006b00ff0477ac */ /* 0x000ea20008000a00 */
[----:B0-----:R-:W-:-:S04]  /*0070*/  IADD3 R6, PT, PT, R0, 0x1, RZ ;  /* 0x0000000100067810 */ /* 0x001fc80007ffe0ff */
[C---:B------:R-:W-:Y:S02]  /*0080*/  LOP3.LUT R5, R6.reuse, 0x7, RZ, 0xc0, !PT ;  /* 0x0000000706057812 */ /* 0x040fe400078ec0ff */
[----:B-12---:R-:W-:-:S07]  /*0090*/  LOP3.LUT R6, R6, 0x3, RZ, 0xc0, !PT ;  /* 0x0000000306067812 */ /* 0x006fce00078ec0ff */
.L_x_32:
[----:B------:R-:W-:Y:S01]  /*00a0*/  ISETP.GE.U32.AND P0, PT, R0, 0xf, PT ;  /* 0x0000000f0000780c */ /* 0x000fe20003f06070 */
[----:B------:R-:W-:Y:S01]  /*00b0*/  BSSY.RECONVERGENT B1, `(.L_x_23) ;  /* 0x0000055000017945 */ /* 0x000fe20003800200 */
[----:B------:R-:W-:-:S11]  /*00c0*/  MOV R9, RZ ;  /* 0x000000ff00097202 */ /* 0x000fd60000000f00 */
[----:B------:R-:W-:Y:S05]  /*00d0*/  @!P0 BRA `(.L_x_24) ;  /* 0x0000000400488947 */ /* 0x000fea0003800000 */
[----:B------:R-:W0:Y:S01]  /*00e0*/  LDC R7, c[0x0][0x390] ;  /* 0x0000e400ff077b82 */ /* 0x000e220000000800 */
[----:B------:R-:W-:Y:S01]  /*00f0*/  IADD3 R9, PT, PT, R0, 0x1, RZ ;  /* 0x0000000100097810 */ /* 0x000fe20007ffe0ff */
[----:B------:R-:W-:Y:S01]  /*0100*/  BSSY.RECONVERGENT B2, `(.L_x_24) ;  /* 0x000004f000027945 */ /* 0x000fe20003800200 */
[----:B------:R-:W-:Y:S02]  /*0110*/  IMAD.MOV.U32 R8, RZ, RZ, R2 ;  /* 0x000000ffff087224 */ /* 0x000fe400078e0002 */
[----:B------:R-:W-:-:S04]  /*0120*/  LOP3.LUT R9, R9, 0x7f0, RZ, 0xc0, !PT ;  /* 0x000007f009097812 */ /* 0x000fc800078ec0ff */
[----:B------:R-:W-:Y:S02]  /*0130*/  IADD3 R34, PT, PT, -R9, RZ, RZ ;  /* 0x000000ff09227210 */ /* 0x000fe40007ffe1ff */
[----:B0-----:R-:W-:Y:S01]  /*0140*/  IADD3 R4, PT, PT, R2, R7, RZ ;  /* 0x0000000702047210 */ /* 0x001fe20007ffe0ff */
[C-C-:B------:R-:W-:Y:S01]  /*0150*/  IMAD R12, R7.reuse, 0x3, R2.reuse ;  /* 0x00000003070c7824 */ /* 0x140fe200078e0202 */
[CC--:B------:R-:W-:Y:S01]  /*0160*/  LEA R10, R7.reuse, R2.reuse, 0x1 ;  /* 0x00000002070a7211 */ /* 0x0c0fe200078e08ff */
[C-C-:B------:R-:W-:Y:S01]  /*0170*/  IMAD R14, R7.reuse, 0x4, R2.reuse ;  /* 0x00000004070e7824 */ /* 0x140fe200078e0202 */
[C---:B------:R-:W-:Y:S01]  /*0180*/  LEA R11, R7.reuse, R2, 0x3 ;  /* 0x00000002070b7211 */ /* 0x040fe200078e18ff */
[C-C-:B------:R-:W-:Y:S02]  /*0190*/  IMAD R16, R7.reuse, 0x5, R2.reuse ;  /* 0x0000000507107824 */ /* 0x140fe400078e0202 */
[C-C-:B------:R-:W-:Y:S02]  /*01a0*/  IMAD R18, R7.reuse, 0x6, R2.reuse ;  /* 0x0000000607127824 */ /* 0x140fe400078e0202 */
[----:B------:R-:W-:-:S02]  /*01b0*/  IMAD R20, R7, 0x7, R2 ;  /* 0x0000000707147824 */ /* 0x000fc400078e0202 */
[C-C-:B------:R-:W-:Y:S02]  /*01c0*/  IMAD R13, R7.reuse, 0x9, R2.reuse ;  /* 0x00000009070d7824 */ /* 0x140fe400078e0202 */
[C-C-:B------:R-:W-:Y:S02]  /*01d0*/  IMAD R15, R7.reuse, 0xa, R2.reuse ;  /* 0x0000000a070f7824 */ /* 0x140fe400078e0202 */
[C-C-:B------:R-:W-:Y:S02]  /*01e0*/  IMAD R17, R7.reuse, 0xb, R2.reuse ;  /* 0x0000000b07117824 */ /* 0x140fe400078e0202 */
[C-C-:B------:R-:W-:Y:S02]  /*01f0*/  IMAD R19, R7.reuse, 0xc, R2.reuse ;  /* 0x0000000c07137824 */ /* 0x140fe400078e0202 */
[C-C-:B------:R-:W-:Y:S02]  /*0200*/  IMAD R21, R7.reuse, 0xd, R2.reuse ;  /* 0x0000000d07157824 */ /* 0x140fe400078e0202 */
[----:B------:R-:W-:-:S02]  /*0210*/  IMAD R32, R7, 0xe, R2 ;  /* 0x0000000e07207824 */ /* 0x000fc400078e0202 */
[----:B------:R-:W-:-:S07]  /*0220*/  IMAD R33, R7, 0xf, R2 ;  /* 0x0000000f07217824 */ /* 0x000fce00078e0202 */
.L_x_25:
[----:B------:R-:W0:Y:S02]  /*0230*/  LDC.64 R22, c[0x0][0x380] ;  /* 0x0000e000ff167b82 */ /* 0x000e240000000a00 */
[----:B0-----:R-:W-:-:S04]  /*0240*/  IMAD.WIDE.U32 R30, R8, 0x4, R22 ;  /* 0x00000004081e7825 */ /* 0x001fc800078e0016 */
[--C-:B------:R-:W-:Y:S02]  /*0250*/  IMAD.WIDE.U32 R28, R4, 0x4, R22.reuse ;  /* 0x00000004041c7825 */ /* 0x100fe400078e0016 */
[----:B------:R-:W2:Y:S02]  /*0260*/  LDG.E R31, desc[UR4][R30.64] ;  /* 0x000000041e1f7981 */ /* 0x000ea4000c1e1900 */
[--C-:B------:R-:W-:Y:S02]  /*0270*/  IMAD.WIDE.U32 R36, R12, 0x4, R22.reuse ;  /* 0x000000040c247825 */ /* 0x100fe400078e0016 */
[----:B------:R-:W2:Y:S02]  /*0280*/  LDG.E R29, desc[UR4][R28.64] ;  /* 0x000000041c1d7981 */ /* 0x000ea4000c1e1900 */
[--C-:B------:R-:W-:Y:S02]  /*0290*/  IMAD.WIDE.U32 R24, R10, 0x4, R22.reuse ;  /* 0x000000040a187825 */ /* 0x100fe400078e0016 */
[----:B------:R-:W3:Y:S04]  /*02a0*/  LDG.E R37, desc[UR4][R36.64] ;  /* 0x0000000424257981 */ /* 0x000ee8000c1e1900 */
[----:B------:R0:W3:Y:S02]  /*02b0*/  LDG.E R28, desc[UR4][R24.64] ;  /* 0x00000004181c7981 */ /* 0x0000e4000c1e1900 */
[----:B0-----:R-:W-:Y:S01]  /*02c0*/  IMAD.WIDE.U32 R24, R16, 0x4, R22 ;  /* 0x0000000410187825 */ /* 0x001fe200078e0016 */
[----:B--2---:R-:W-:-:S03]  /*02d0*/  IADD3 R29, PT, PT, R29, R31, R26 ;  /* 0x0000001f1d1d7210 */ /* 0x004fc60007ffe01a */
[----:B------:R-:W-:-:S05]  /*02e0*/  IMAD.WIDE.U32 R26, R14, 0x4, R22 ;  /* 0x000000040e1a7825 */ /* 0x000fca00078e0016 */
[----:B------:R3:W2:Y:S01]  /*02f0*/  LDG.E R35, desc[UR4][R26.64] ;  /* 0x000000041a237981 */ /* 0x0006a2000c1e1900 */
[----:B------:R-:W-:-:S06]  /*0300*/  IMAD.WIDE.U32 R30, R18, 0x4, R22 ;  /* 0x00000004121e7825 */ /* 0x000fcc00078e0016 */
[----:B------:R-:W4:Y:S01]  /*0310*/  LDG.E R30, desc[UR4][R30.64] ;  /* 0x000000041e1e7981 */ /* 0x000f22000c1e1900 */
[----:B---3--:R-:W-:Y:S01]  /*0320*/  IADD3 R26, PT, PT, R37, R28, R29 ;  /* 0x0000001c251a7210 */ /* 0x008fe20007ffe01d */
[--C-:B------:R-:W-:Y:S02]  /*0330*/  IMAD.WIDE.U32 R28, R20, 0x4, R22.reuse ;  /* 0x00000004141c7825 */ /* 0x100fe400078e0016 */
[----:B------:R0:W2:Y:S02]  /*0340*/  LDG.E R27, desc[UR4][R24.64] ;  /* 0x00000004181b7981 */ /* 0x0000a4000c1e1900 */
[--C-:B------:R-:W-:Y:S02]  /*0350*/  IMAD.WIDE.U32 R36, R13, 0x4, R22.reuse ;  /* 0x000000040d247825 */ /* 0x100fe400078e0016 */
[----:B------:R-:W4:Y:S04]  /*0360*/  LDG.E R29, desc[UR4][R28.64] ;  /* 0x000000041c1d7981 */ /* 0x000f28000c1e1900 */
[----:B------:R-:W3:Y:S01]  /*0370*/  LDG.E R37, desc[UR4][R36.64] ;  /* 0x0000000424257981 */ /* 0x000ee2000c1e1900 */
[----:B0-----:R-:W-:-:S05]  /*0380*/  IMAD.WIDE.U32 R24, R11, 0x4, R22 ;  /* 0x000000040b187825 */ /* 0x001fca00078e0016 */
[----:B------:R0:W3:Y:S02]  /*0390*/  LDG.E R28, desc[UR4][R24.64] ;  /* 0x00000004181c7981 */ /* 0x0000e4000c1e1900 */
[----:B0-----:R-:W-:Y:S01]  /*03a0*/  IMAD.WIDE.U32 R24, R15, 0x4, R22 ;  /* 0x000000040f187825 */ /* 0x001fe200078e0016 */
[----:B--2---:R-:W-:-:S04]  /*03b0*/  IADD3 R26, PT, PT, R27, R35, R26 ;  /* 0x000000231b1a7210 */ /* 0x004fc80007ffe01a */
[----:B------:R-:W2:Y:S01]  /*03c0*/  LDG.E R35, desc[UR4][R24.64] ;  /* 0x0000000418237981 */ /* 0x000ea2000c1e1900 */
[----:B----4-:R-:W-:Y:S01]  /*03d0*/  IADD3 R29, PT, PT, R29, R30, R26 ;  /* 0x0000001e1d1d7210 */ /* 0x010fe20007ffe01a */
[----:B------:R-:W-:-:S04]  /*03e0*/  IMAD.WIDE.U32 R26, R17, 0x4, R22 ;  /* 0x00000004111a7825 */ /* 0x000fc800078e0016 */
[----:B------:R-:W-:Y:S02]  /*03f0*/  IMAD.WIDE.U32 R30, R21, 0x4, R22 ;  /* 0x00000004151e7825 */ /* 0x000fe400078e0016 */
[----:B------:R3:W2:Y:S04]  /*0400*/  LDG.E R26, desc[UR4][R26.64] ;  /* 0x000000041a1a7981 */ /* 0x0006a8000c1e1900 */
[----:B------:R-:W4:Y:S01]  /*0410*/  LDG.E R31, desc[UR4][R30.64] ;  /* 0x000000041e1f7981 */ /* 0x000f22000c1e1900 */
[----:B---3--:R-:W-:Y:S01]  /*0420*/  IADD3 R27, PT, PT, R37, R28, R29 ;  /* 0x0000001c251b7210 */ /* 0x008fe20007ffe01d */
[----:B------:R-:W-:-:S04]  /*0430*/  IMAD.WIDE.U32 R28, R19, 0x4, R22 ;  /* 0x00000004131c7825 */ /* 0x000fc800078e0016 */
[--C-:B------:R-:W-:Y:S02]  /*0440*/  IMAD.WIDE.U32 R36, R32, 0x4, R22.reuse ;  /* 0x0000000420247825 */ /* 0x100fe400078e0016 */
[----:B------:R-:W4:Y:S02]  /*0450*/  LDG.E R28, desc[UR4][R28.64] ;  /* 0x000000041c1c7981 */ /* 0x000f24000c1e1900 */
[----:B------:R-:W-:Y:S02]  /*0460*/  IMAD.WIDE.U32 R22, R33, 0x4, R22 ;  /* 0x0000000421167825 */ /* 0x000fe400078e0016 */
[----:B------:R-:W3:Y:S04]  /*0470*/  LDG.E R36, desc[UR4][R36.64] ;  /* 0x0000000424247981 */ /* 0x000ee8000c1e1900 */
[----:B------:R-:W3:Y:S01]  /*0480*/  LDG.E R22, desc[UR4][R22.64] ;  /* 0x0000000416167981 */ /* 0x000ee2000c1e1900 */
[----:B------:R-:W-:-:S05]  /*0490*/  VIADD R34, R34, 0x10 ;  /* 0x0000001022227836 */ /* 0x000fca0000000000 */
[----:B------:R-:W-:Y:S01]  /*04a0*/  ISETP.NE.AND P0, PT, R34, RZ, PT ;  /* 0x000000ff2200720c */ /* 0x000fe20003f05270 */
[C---:B------:R-:W-:Y:S01]  /*04b0*/  IMAD R10, R7.reuse, 0x10, R10 ;  /* 0x00000010070a7824 */ /* 0x040fe200078e020a */
[C---:B------:R-:W-:Y:S01]  /*04c0*/  LEA R8, R7.reuse, R8, 0x4 ;  /* 0x0000000807087211 */ /* 0x040fe200078e20ff */
[C---:B------:R-:W-:Y:S01]  /*04d0*/  IMAD R16, R7.reuse, 0x10, R16 ;  /* 0x0000001007107824 */ /* 0x040fe200078e0210 */
[C---:B------:R-:W-:Y:S01]  /*04e0*/  LEA R4, R7.reuse, R4, 0x4 ;  /* 0x0000000407047211 */ /* 0x040fe200078e20ff */
[C---:B------:R-:W-:Y:S01]  /*04f0*/  IMAD R11, R7.reuse, 0x10, R11 ;  /* 0x00000010070b7824 */ /* 0x040fe200078e020b */
[C---:B------:R-:W-:Y:S01]  /*0500*/  LEA R12, R7.reuse, R12, 0x4 ;  /* 0x0000000c070c7211 */ /* 0x040fe200078e20ff */
[C---:B------:R-:W-:Y:S01]  /*0510*/  IMAD R17, R7.reuse, 0x10, R17 ;  /* 0x0000001007117824 */ /* 0x040fe200078e0211 */
[C---:B------:R-:W-:Y:S01]  /*0520*/  LEA R14, R7.reuse, R14, 0x4 ;  /* 0x0000000e070e7211 */ /* 0x040fe200078e20ff */
[C---:B------:R-:W-:Y:S01]  /*0530*/  IMAD R32, R7.reuse, 0x10, R32 ;  /* 0x0000001007207824 */ /* 0x040fe200078e0220 */
[----:B------:R-:W-:-:S02]  /*0540*/  LEA R18, R7, R18, 0x4 ;  /* 0x0000001207127211 */ /* 0x000fc400078e20ff */
[C---:B------:R-:W-:Y:S02]  /*0550*/  LEA R20, R7.reuse, R20, 0x4 ;  /* 0x0000001407147211 */ /* 0x040fe400078e20ff */
[C---:B------:R-:W-:Y:S02]  /*0560*/  LEA R13, R7.reuse, R13, 0x4 ;  /* 0x0000000d070d7211 */ /* 0x040fe400078e20ff */
[C---:B------:R-:W-:Y:S02]  /*0570*/  LEA R15, R7.reuse, R15, 0x4 ;  /* 0x0000000f070f7211 */ /* 0x040fe400078e20ff */
[C---:B------:R-:W-:Y:S02]  /*0580*/  LEA R19, R7.reuse, R19, 0x4 ;  /* 0x0000001307137211 */ /* 0x040fe400078e20ff */
[C---:B------:R-:W-:Y:S02]  /*0590*/  LEA R21, R7.reuse, R21, 0x4 ;  /* 0x0000001507157211 */ /* 0x040fe400078e20ff */
[----:B------:R-:W-:-:S02]  /*05a0*/  LEA R33, R7, R33, 0x4 ;  /* 0x0000002107217211 */ /* 0x000fc400078e20ff */
[----:B--2---:R-:W-:-:S04]  /*05b0*/  IADD3 R35, PT, PT, R26, R35, R27 ;  /* 0x000000231a237210 */ /* 0x004fc80007ffe01b */
[----:B----4-:R-:W-:-:S04]  /*05c0*/  IADD3 R35, PT, PT, R31, R28, R35 ;  /* 0x0000001c1f237210 */ /* 0x010fc80007ffe023 */
[----:B---3--:R-:W-:Y:S01]  /*05d0*/  IADD3 R26, PT, PT, R22, R36, R35 ;  /* 0x00000024161a7210 */ /* 0x008fe20007ffe023 */
[----:B------:R-:W-:Y:S06]  /*05e0*/  @P0 BRA `(.L_x_25) ;  /* 0xfffffffc00100947 */ /* 0x000fec000383ffff */
[----:B------:R-:W-:Y:S05]  /*05f0*/  BSYNC.RECONVERGENT B2 ;  /* 0x0000000000027941 */ /* 0x000fea0003800200 */
.L_x_24:
[----:B------:R-:W-:Y:S05]  /*0600*/  BSYNC.RECONVERGENT B1 ;  /* 0x0000000000017941 */ /* 0x000fea0003800200 */
.L_x_23:
[----:B------:R-:W-:Y:S01]  /*0610*/  IADD3 R4, PT, PT, R0, 0x1, RZ ;  /* 0x0000000100047810 */ /* 0x000fe20007ffe0ff */
[----:B------:R-:W-:Y:S03]  /*0620*/  BSSY.RECONVERGENT B1, `(.L_x_26) ;  /* 0x0000053000017945 */ /* 0x000fe60003800200 */
[----:B------:R-:W-:-:S04]  /*0630*/  LOP3.LUT R4, R4, 0xf, RZ, 0xc0, !PT ;  /* 0x0000000f04047812 */ /* 0x000fc800078ec0ff */
[----:B------:R-:W-:-:S13]  /*0640*/  ISETP.NE.AND P0, PT, R4, RZ, PT ;  /* 0x000000ff0400720c */ /* 0x000fda0003f05270 */
[----:B------:R-:W-:Y:S05]  /*0650*/  @!P0 BRA `(.L_x_27) ;  /* 0x00000004003c8947 */ /* 0x000fea0003800000 */
[----:B------:R-:W-:Y:S01]  /*0660*/  VIADD R4, R4, 0xffffffff ;  /* 0xffffffff04047836 */ /* 0x000fe20000000000 */
[----:B------:R-:W-:Y:S01]  /*0670*/  BSSY.RECONVERGENT B2, `(.L_x_28) ;  /* 0x0000023000027945 */ /* 0x000fe20003800200 */
[----:B------:R-:W-:-:S03]  /*0680*/  ISETP.NE.AND P1, PT, R5, RZ, PT ;  /* 0x000000ff0500720c */ /* 0x000fc60003f25270 */
[----:B------:R-:W-:-:S13]  /*0690*/  ISETP.GE.U32.AND P0, PT, R4, 0x7, PT ;  /* 0x000000070400780c */ /* 0x000fda0003f06070 */
[----:B------:R-:W-:Y:S05]  /*06a0*/  @!P0 BRA `(.L_x_29) ;  /* 0x00000000007c8947 */ /* 0x000fea0003800000 */
[----:B------:R-:W0:Y:S01]  /*06b0*/  LDCU UR6, c[0x0][0x390] ;  /* 0x00007200ff0677ac */ /* 0x000e220008000800 */
[----:B------:R-:W1:Y:S01]  /*06c0*/  LDC.64 R10, c[0x0][0x380] ;  /* 0x0000e000ff0a7b82 */ /* 0x000e620000000a00 */
[----:B0-----:R-:W-:-:S05]  /*06d0*/  IMAD R19, R9, UR6, R2 ;  /* 0x0000000609137c24 */ /* 0x001fca000f8e0202 */
[C---:B------:R-:W-:Y:S01]  /*06e0*/  IADD3 R21, PT, PT, R19.reuse, UR6, RZ ;  /* 0x0000000613157c10 */ /* 0x040fe2000fffe0ff */
[----:B-1----:R-:W-:-:S03]  /*06f0*/  IMAD.WIDE.U32 R18, R19, 0x4, R10 ;  /* 0x0000000413127825 */ /* 0x002fc600078e000a */
[C---:B------:R-:W-:Y:S01]  /*0700*/  IADD3 R23, PT, PT, R21.reuse, UR6, RZ ;  /* 0x0000000615177c10 */ /* 0x040fe2000fffe0ff */
[----:B------:R-:W-:Y:S01]  /*0710*/  IMAD.WIDE.U32 R20, R21, 0x4, R10 ;  /* 0x0000000415147825 */ /* 0x000fe200078e000a */
[----:B------:R0:W2:Y:S03]  /*0720*/  LDG.E R7, desc[UR4][R18.64] ;  /* 0x0000000412077981 */ /* 0x0000a6000c1e1900 */
[----:B------:R-:W-:Y:S02]  /*0730*/  VIADD R15, R23, UR6 ;  /* 0x00000006170f7c36 */ /* 0x000fe40008000000 */
[----:B------:R-:W2:Y:S03]  /*0740*/  LDG.E R20, desc[UR4][R20.64] ;  /* 0x0000000414147981 */ /* 0x000ea6000c1e1900 */
[----:B------:R-:W-:-:S04]  /*0750*/  IADD3 R17, PT, PT, R15, UR6, RZ ;  /* 0x000000060f117c10 */ /* 0x000fc8000fffe0ff */
[----:B------:R-:W-:Y:S01]  /*0760*/  IADD3 R13, PT, PT, R17, UR6, RZ ;  /* 0x00000006110d7c10 */ /* 0x000fe2000fffe0ff */
[----:B------:R-:W-:-:S04]  /*0770*/  IMAD.WIDE.U32 R22, R23, 0x4, R10 ;  /* 0x0000000417167825 */ /* 0x000fc800078e000a */
[----:B------:R-:W-:Y:S02]  /*0780*/  VIADD R25, R13, UR6 ;  /* 0x000000060d197c36 */ /* 0x000fe40008000000 */
[--C-:B------:R-:W-:Y:S01]  /*0790*/  IMAD.WIDE.U32 R14, R15, 0x4, R10.reuse ;  /* 0x000000040f0e7825 */ /* 0x100fe200078e000a */
[----:B------:R-:W3:Y:S02]  /*07a0*/  LDG.E R22, desc[UR4][R22.64] ;  /* 0x0000000416167981 */ /* 0x000ee4000c1e1900 */
[----:B------:R-:W-:Y:S01]  /*07b0*/  IADD3 R27, PT, PT, R25, UR6, RZ ;  /* 0x00000006191b7c10 */ /* 0x000fe2000fffe0ff */
[--C-:B------:R-:W-:Y:S02]  /*07c0*/  IMAD.WIDE.U32 R16, R17, 0x4, R10.reuse ;  /* 0x0000000411107825 */ /* 0x100fe400078e000a */
[----:B------:R-:W3:Y:S02]  /*07d0*/  LDG.E R14, desc[UR4][R14.64] ;  /* 0x000000040e0e7981 */ /* 0x000ee4000c1e1900 */
[----:B------:R-:W-:-:S02]  /*07e0*/  IMAD.WIDE.U32 R12, R13, 0x4, R10 ;  /* 0x000000040d0c7825 */ /* 0x000fc400078e000a */
[----:B------:R-:W4:Y:S02]  /*07f0*/  LDG.E R16, desc[UR4][R16.64] ;  /* 0x0000000410107981 */ /* 0x000f24000c1e1900 */
[--C-:B0-----:R-:W-:Y:S02]  /*0800*/  IMAD.WIDE.U32 R18, R25, 0x4, R10.reuse ;  /* 0x0000000419127825 */ /* 0x101fe400078e000a */
[----:B------:R-:W4:Y:S02]  /*0810*/  LDG.E R12, desc[UR4][R12.64] ;  /* 0x000000040c0c7981 */ /* 0x000f24000c1e1900 */
[----:B------:R-:W-:Y:S02]  /*0820*/  IMAD.WIDE.U32 R10, R27, 0x4, R10 ;  /* 0x000000041b0a7825 */ /* 0x000fe400078e000a */
[----:B------:R-:W5:Y:S04]  /*0830*/  LDG.E R18, desc[UR4][R18.64] ;  /* 0x0000000412127981 */ /* 0x000f68000c1e1900 */
[----:B------:R-:W5:Y:S01]  /*0840*/  LDG.E R10, desc[UR4][R10.64] ;  /* 0x000000040a0a7981 */ /* 0x000f62000c1e1900 */
[----:B------:R-:W-:-:S02]  /*0850*/  IADD3 R9, PT, PT, R9, 0x8, RZ ;  /* 0x0000000809097810 */ /* 0x000fc40007ffe0ff */
[----:B--2---:R-:W-:-:S04]  /*0860*/  IADD3 R7, PT, PT, R20, R7, R26 ;  /* 0x0000000714077210 */ /* 0x004fc80007ffe01a */
[----:B---3--:R-:W-:-:S04]  /*0870*/  IADD3 R7, PT, PT, R14, R22, R7 ;  /* 0x000000160e077210 */ /* 0x008fc80007ffe007 */
[----:B----4-:R-:W-:-:S04]  /*0880*/  IADD3 R7, PT, PT, R12, R16, R7 ;  /* 0x000000100c077210 */ /* 0x010fc80007ffe007 */
[----:B-----5:R-:W-:-:S07]  /*0890*/  IADD3 R26, PT, PT, R10, R18, R7 ;  /* 0x000000120a1a7210 */ /* 0x020fce0007ffe007 */
.L_x_29:
[----:B------:R-:W-:Y:S05]  /*08a0*/  BSYNC.RECONVERGENT B2 ;  /* 0x0000000000027941 */ /* 0x000fea0003800200 */
.L_x_28:
        /* <DEDUP_REMOVED lines=12> */
[--C-:B------:R-:W-:Y:S02]  /*0970*/  IMAD.WIDE.U32 R14, R15, 0x4, R10.reuse ;  /* 0x000000040f0e7825 */ /* 0x100fe400078e000a */
[----:B------:R-:W2:Y:S02]  /*0980*/  LDG.E R13, desc[UR4][R12.64] ;  /* 0x000000040c0d7981 */ /* 0x000ea4000c1e1900 */
[C---:B------:R-:W-:Y:S02]  /*0990*/  VIADD R7, R17.reuse, UR6 ;  /* 0x0000000611077c36 */ /* 0x040fe40008000000 */
[--C-:B------:R-:W-:Y:S01]  /*09a0*/  IMAD.WIDE.U32 R16, R17, 0x4, R10.reuse ;  /* 0x0000000411107825 */ /* 0x100fe200078e000a */
[----:B------:R-:W2:Y:S03]  /*09b0*/  LDG.E R14, desc[UR4][R14.64] ;  /* 0x000000040e0e7981 */ /* 0x000ea6000c1e1900 */
[----:B------:R-:W-:-:S02]  /*09c0*/  IMAD.WIDE.U32 R10, R7, 0x4, R10 ;  /* 0x00000004070a7825 */ /* 0x000fc400078e000a */
[----:B------:R-:W3:Y:S04]  /*09d0*/  LDG.E R17, desc[UR4][R16.64] ;  /* 0x0000000410117981 */ /* 0x000ee8000c1e1900 */
[----:B------:R-:W3:Y:S01]  /*09e0*/  LDG.E R10, desc[UR4][R10.64] ;  /* 0x000000040a0a7981 */ /* 0x000ee2000c1e1900 */
[----:B------:R-:W-:Y:S02]  /*09f0*/  IADD3 R9, PT, PT, R9, 0x4, RZ ;  /* 0x0000000409097810 */ /* 0x000fe40007ffe0ff */
[----:B--2---:R-:W-:-:S04]  /*0a00*/  IADD3 R26, PT, PT, R14, R13, R26 ;  /* 0x0000000d0e1a7210 */ /* 0x004fc80007ffe01a */
[----:B---3--:R-:W-:-:S07]  /*0a10*/  IADD3 R26, PT, PT, R10, R17, R26 ;  /* 0x000000110a1a7210 */ /* 0x008fce0007ffe01a */
.L_x_31:
[----:B------:R-:W-:Y:S05]  /*0a20*/  BSYNC.RECONVERGENT B2 ;  /* 0x0000000000027941 */ /* 0x000fea0003800200 */
.L_x_30:
[----:B------:R-:W-:Y:S05]  /*0a30*/  @!P1 BRA `(.L_x_27) ;  /* 0x0000000000449947 */ /* 0x000fea0003800000 */
[----:B------:R-:W0:Y:S08]  /*0a40*/  LDC R4, c[0x0][0x390] ;  /* 0x0000e400ff047b82 */ /* 0x000e300000000800 */
[----:B------:R-:W1:Y:S01]  /*0a50*/  LDC.64 R10, c[0x0][0x380] ;  /* 0x0000e000ff0a7b82 */ /* 0x000e620000000a00 */
[----:B0-----:R-:W-:-:S04]  /*0a60*/  IMAD R7, R9, R4, R2 ;  /* 0x0000000409077224 */ /* 0x001fc800078e0202 */
[----:B-1----:R-:W-:-:S06]  /*0a70*/  IMAD.WIDE.U32 R8, R7, 0x4, R10 ;  /* 0x0000000407087825 */ /* 0x002fcc00078e000a */
[----:B------:R-:W2:Y:S01]  /*0a80*/  LDG.E R9, desc[UR4][R8.64] ;  /* 0x0000000408097981 */ /* 0x000ea2000c1e1900 */
[----:B------:R-:W-:Y:S02]  /*0a90*/  ISETP.NE.AND P0, PT, R6, 0x1, PT ;  /* 0x000000010600780c */ /* 0x000fe40003f05270 */
[----:B--2---:R-:W-:-:S11]  /*0aa0*/  IADD3 R26, PT, PT, R26, R9, RZ ;  /* 0x000000091a1a7210 */ /* 0x004fd60007ffe0ff */
[----:B------:R-:W-:Y:S05]  /*0ab0*/  @!P0 BRA `(.L_x_27) ;  /* 0x0000000000248947 */ /* 0x000fea0003800000 */
[----:B------:R-:W-:Y:S02]  /*0ac0*/  ISETP.NE.AND P0, PT, R6, 0x2, PT ;  /* 0x000000020600780c */ /* 0x000fe40003f05270 */
[----:B------:R-:W-:-:S11]  /*0ad0*/  IADD3 R9, PT, PT, R7, R4, RZ ;  /* 0x0000000407097210 */ /* 0x000fd60007ffe0ff */
[C---:B------:R-:W-:Y:S02]  /*0ae0*/  @P0 IMAD.IADD R7, R9.reuse, 0x1, R4 ;  /* 0x0000000109070824 */ /* 0x040fe400078e0204 */
[----:B------:R-:W-:-:S04]  /*0af0*/  IMAD.WIDE.U32 R8, R9, 0x4, R10 ;  /* 0x0000000409087825 */ /* 0x000fc800078e000a */
[----:B------:R-:W-:Y:S02]  /*0b00*/  @P0 IMAD.WIDE.U32 R10, R7, 0x4, R10 ;  /* 0x00000004070a0825 */ /* 0x000fe400078e000a */
[----:B------:R-:W2:Y:S04]  /*0b10*/  LDG.E R9, desc[UR4][R8.64] ;  /* 0x0000000408097981 */ /* 0x000ea8000c1e1900 */
[----:B------:R-:W3:Y:S01]  /*0b20*/  @P0 LDG.E R11, desc[UR4][R10.64] ;  /* 0x000000040a0b0981 */ /* 0x000ee2000c1e1900 */
[----:B--2---:R-:W-:-:S04]  /*0b30*/  IADD3 R26, PT, PT, R26, R9, RZ ;  /* 0x000000091a1a7210 */ /* 0x004fc80007ffe0ff */
[----:B---3--:R-:W-:-:S07]  /*0b40*/  @P0 IADD3 R26, PT, PT, R26, R11, RZ ;  /* 0x0000000b1a1a0210 */ /* 0x008fce0007ffe0ff */
.L_x_27:
[----:B------:R-:W-:Y:S05]  /*0b50*/  BSYNC.RECONVERGENT B1 ;  /* 0x0000000000017941 */ /* 0x000fea0003800200 */
.L_x_26:
[C---:B------:R-:W-:Y:S02]  /*0b60*/  ISETP.NE.AND P0, PT, R2.reuse, R3, PT ;  /* 0x000000030200720c */ /* 0x040fe40003f05270 */
[----:B------:R-:W-:-:S11]  /*0b70*/  IADD3 R2, PT, PT, R2, 0x1, RZ ;  /* 0x0000000102027810 */ /* 0x000fd60007ffe0ff */
[----:B------:R-:W-:Y:S05]  /*0b80*/  @P0 BRA `(.L_x_32) ;  /* 0xfffffff400440947 */ /* 0x000fea000383ffff */
[----:B------:R-:W-:Y:S05]  /*0b90*/  BSYNC.RECONVERGENT B0 ;  /* 0x0000000000007941 */ /* 0x000fea0003800200 */
.L_x_22:
[----:B------:R-:W0:Y:S01]  /*0ba0*/  LDC.64 R4, c[0x0][0x388] ;  /* 0x0000e200ff047b82 */ /* 0x000e220000000a00 */
[----:B------:R-:W1:Y:S02]  /*0bb0*/  LDCU UR6, c[0x0][0x390] ;  /* 0x00007200ff0677ac */ /* 0x000e640008000800 */
[----:B-1----:R-:W-:-:S04]  /*0bc0*/  IMAD R3, R0, UR6, R3 ;  /* 0x0000000600037c24 */ /* 0x002fc8000f8e0203 */
[----:B0-----:R-:W-:-:S05]  /*0bd0*/  IMAD.WIDE.U32 R2, R3, 0x4, R4 ;  /* 0x0000000403027825 */ /* 0x001fca00078e0004 */
[----:B------:R-:W-:Y:S01]  /*0be0*/  STG.E desc[UR4][R2.64], R26 ;  /* 0x0000001a02007986 */ /* 0x000fe2000c101904 */
[----:B------:R-:W-:Y:S05]  /*0bf0*/  EXIT ;  /* 0x000000000000794d */ /* 0x000fea0003800000 */
.L_x_33:
        /* <DEDUP_REMOVED lines=16> */
.L_x_38:


//--------------------- .nv.shared._Z11GaussKernelPjS_ --------------------------
	.section	.nv.shared._Z11GaussKernelPjS_,"aw",@nobits
	.sectionflags	@""
	.align	4
.nv.shared._Z11GaussKernelPjS_:
	.zero		2048


//--------------------- .nv.shared.reserved.0     --------------------------
	.section	.nv.shared.reserved.0,"aw",@nobits
	.weak		__nv_reservedSMEM_offset_0_alias
	.size		__nv_reservedSMEM_offset_0_alias, 0, 64
	.other		__nv_reservedSMEM_offset_0_alias,@"STO_CUDA_RESERVED_SHARED STV_DEFAULT"
__nv_reservedSMEM_offset_0_alias:
	.zero		0
	.zero		64


//--------------------- .nv.shared._Z9SATKernelPjS_j --------------------------
	.section	.nv.shared._Z9SATKernelPjS_j,"aw",@nobits
	.sectionflags	@""
	.align	4
.nv.shared._Z9SATKernelPjS_j:
	.zero		5120


//--------------------- .nv.constant0._Z11GaussKernelPjS_ --------------------------
	.section	.nv.constant0._Z11GaussKernelPjS_,"a",@progbits
	.sectionflags	@""
	.align	4
.nv.constant0._Z11GaussKernelPjS_:
	.zero		912


//--------------------- .nv.constant0._Z11HistoKernelPjS_ --------------------------
	.section	.nv.constant0._Z11HistoKernelPjS_,"a",@progbits
	.sectionflags	@""
	.align	4
.nv.constant0._Z11HistoKernelPjS_:
	.zero		912


//--------------------- .nv.constant0._Z9LumKernelPjS_ --------------------------
	.section	.nv.constant0._Z9LumKernelPjS_,"a",@progbits
	.sectionflags	@""
	.align	4
.nv.constant0._Z9LumKernelPjS_:
	.zero		912


//--------------------- .nv.constant0._Z9SATKernelPjS_j --------------------------
	.section	.nv.constant0._Z9SATKernelPjS_j,"a",@progbits
	.sectionflags	@""
	.align	4
.nv.constant0._Z9SATKernelPjS_j:
	.zero		916


//--------------------- .nv.constant0._Z14SATKernelNaivePjS_j --------------------------
	.section	.nv.constant0._Z14SATKernelNaivePjS_j,"a",@progbits
	.sectionflags	@""
	.align	4
.nv.constant0._Z14SATKernelNaivePjS_j:
	.zero		916


//--------------------- SYMBOLS --------------------------

	.type		.nv.reservedSmem.offset0,@object
	.size		.nv.reservedSmem.offset0,0x4
	.type		.nv.reservedSmem.cap,@object
	.size		.nv.reservedSmem.cap,0x4
